//
// Generated by NVIDIA NVVM Compiler
//
// Compiler Build ID: CL-36424714
// Cuda compilation tools, release 13.0, V13.0.88
// Based on NVVM 20.0.0
//

.version 9.0
.target sm_100
.address_size 64

	// .globl	_Z16NmDistanceKerneliiPKfiS0_PfPi
// _ZZ16NmDistanceKerneliiPKfiS0_PfPiE3buf has been demoted

.visible .entry _Z16NmDistanceKerneliiPKfiS0_PfPi(
	.param .u32 _Z16NmDistanceKerneliiPKfiS0_PfPi_param_0,
	.param .u32 _Z16NmDistanceKerneliiPKfiS0_PfPi_param_1,
	.param .u64 .ptr .align 1 _Z16NmDistanceKerneliiPKfiS0_PfPi_param_2,
	.param .u32 _Z16NmDistanceKerneliiPKfiS0_PfPi_param_3,
	.param .u64 .ptr .align 1 _Z16NmDistanceKerneliiPKfiS0_PfPi_param_4,
	.param .u64 .ptr .align 1 _Z16NmDistanceKerneliiPKfiS0_PfPi_param_5,
	.param .u64 .ptr .align 1 _Z16NmDistanceKerneliiPKfiS0_PfPi_param_6
)
{
	.reg .pred 	%p<78>;
	.reg .b32 	%r<210>;
	.reg .b32 	%f<401>;
	.reg .b64 	%rd<17>;
	// demoted variable
	.shared .align 4 .b8 _ZZ16NmDistanceKerneliiPKfiS0_PfPiE3buf[6144];
	ld.param.u32 	%r74, [_Z16NmDistanceKerneliiPKfiS0_PfPi_param_0];
	ld.param.u32 	%r75, [_Z16NmDistanceKerneliiPKfiS0_PfPi_param_1];
	ld.param.u64 	%rd6, [_Z16NmDistanceKerneliiPKfiS0_PfPi_param_2];
	ld.param.u32 	%r76, [_Z16NmDistanceKerneliiPKfiS0_PfPi_param_3];
	ld.param.u64 	%rd7, [_Z16NmDistanceKerneliiPKfiS0_PfPi_param_4];
	ld.param.u64 	%rd8, [_Z16NmDistanceKerneliiPKfiS0_PfPi_param_5];
	ld.param.u64 	%rd9, [_Z16NmDistanceKerneliiPKfiS0_PfPi_param_6];
	mov.u32 	%r183, %ctaid.x;
	setp.ge.s32 	%p1, %r183, %r74;
	@%p1 bra 	$L__BB0_33;
	mov.u32 	%r2, %tid.x;
	mov.u32 	%r3, %ntid.x;
	mov.u32 	%r77, %ctaid.y;
	mad.lo.s32 	%r4, %r77, %r3, %r2;
	mov.u32 	%r78, %nctaid.y;
	mul.lo.s32 	%r5, %r3, %r78;
	shl.b32 	%r6, %r3, 2;
	cvta.to.global.u64 	%rd1, %rd6;
	cvta.to.global.u64 	%rd2, %rd8;
	cvta.to.global.u64 	%rd3, %rd9;
	cvta.to.global.u64 	%rd4, %rd7;
$L__BB0_2:
	setp.lt.s32 	%p2, %r76, 1;
	@%p2 bra 	$L__BB0_32;
	mul.lo.s32 	%r8, %r183, %r75;
	mov.b32 	%r184, 0;
	mov.u32 	%r185, %r184;
$L__BB0_4:
	add.s32 	%r11, %r185, 512;
	min.s32 	%r12, %r76, %r11;
	shl.b32 	%r80, %r184, 9;
	sub.s32 	%r13, 1, %r80;
	add.s32 	%r14, %r12, %r13;
	and.b32  	%r15, %r12, 3;
	sub.s32 	%r81, %r14, %r15;
	add.s32 	%r16, %r81, -2;
	sub.s32 	%r17, %r12, %r185;
	mul.lo.s32 	%r18, %r17, 3;
	setp.ge.s32 	%p3, %r2, %r18;
	@%p3 bra 	$L__BB0_7;
	shl.b32 	%r82, %r2, 2;
	mov.u32 	%r83, _ZZ16NmDistanceKerneliiPKfiS0_PfPiE3buf;
	add.s32 	%r187, %r83, %r82;
	mad.lo.s32 	%r84, %r183, %r76, %r185;
	mad.lo.s32 	%r186, %r84, 3, %r2;
	mov.u32 	%r188, %r2;
$L__BB0_6:
	mul.wide.s32 	%rd10, %r186, 4;
	add.s64 	%rd11, %rd4, %rd10;
	ld.global.f32 	%f22, [%rd11];
	st.shared.f32 	[%r187], %f22;
	add.s32 	%r188, %r188, %r3;
	add.s32 	%r187, %r187, %r6;
	add.s32 	%r186, %r186, %r3;
	setp.lt.s32 	%p4, %r188, %r18;
	@%p4 bra 	$L__BB0_6;
$L__BB0_7:
	setp.ge.s32 	%p5, %r4, %r75;
	bar.sync 	0;
	@%p5 bra 	$L__BB0_31;
	add.s32 	%r85, %r14, -1;
	max.s32 	%r87, %r81, %r85;
	add.s32 	%r88, %r87, %r185;
	add.s32 	%r89, %r88, %r15;
	sub.s32 	%r90, %r89, %r12;
	not.b32 	%r91, %r15;
	add.s32 	%r92, %r12, %r91;
	shr.u32 	%r93, %r16, 2;
	add.s32 	%r94, %r93, 1;
	sub.s32 	%r27, %r17, %r15;
	and.b32  	%r28, %r94, 3;
	and.b32  	%r29, %r94, 2147483644;
	and.b32  	%r30, %r92, 12;
	and.b32  	%r31, %r92, 4;
	and.b32  	%r32, %r90, 3;
	sub.s32 	%r33, %r12, %r89;
	and.b32  	%r34, %r90, -4;
	and.b32  	%r35, %r87, 1;
	and.b32  	%r36, %r87, 3;
	mov.u32 	%r189, %r4;
$L__BB0_9:
	setp.lt.s32 	%p6, %r27, 1;
	add.s32 	%r38, %r189, %r8;
	mul.lo.s32 	%r96, %r38, 3;
	mul.wide.s32 	%rd12, %r96, 4;
	add.s64 	%rd13, %rd1, %rd12;
	ld.global.f32 	%f1, [%rd13];
	ld.global.f32 	%f2, [%rd13+4];
	ld.global.f32 	%f3, [%rd13+8];
	mov.f32 	%f400, 0f00000000;
	mov.b32 	%r209, 0;
	@%p6 bra 	$L__BB0_18;
	setp.lt.u32 	%p7, %r16, 12;
	mov.f32 	%f400, 0f00000000;
	mov.b32 	%r197, 0;
	mov.u32 	%r209, %r197;
	@%p7 bra 	$L__BB0_13;
	mov.f32 	%f400, 0f00000000;
	mov.b32 	%r197, 0;
	mov.u32 	%r199, %r197;
$L__BB0_12:
	.pragma "nounroll";
	mov.u32 	%r100, _ZZ16NmDistanceKerneliiPKfiS0_PfPiE3buf;
	mad.lo.s32 	%r101, %r197, 12, %r100;
	ld.shared.f32 	%f27, [%r101];
	sub.f32 	%f28, %f27, %f1;
	ld.shared.f32 	%f29, [%r101+4];
	sub.f32 	%f30, %f29, %f2;
	ld.shared.f32 	%f31, [%r101+8];
	sub.f32 	%f32, %f31, %f3;
	mul.f32 	%f33, %f30, %f30;
	fma.rn.f32 	%f34, %f28, %f28, %f33;
	fma.rn.f32 	%f35, %f32, %f32, %f34;
	setp.eq.s32 	%p8, %r197, 0;
	setp.lt.f32 	%p9, %f35, %f400;
	or.pred  	%p10, %p8, %p9;
	add.s32 	%r102, %r197, %r185;
	selp.b32 	%r103, %r102, %r209, %p10;
	selp.f32 	%f37, %f35, %f400, %p10;
	ld.shared.f32 	%f38, [%r101+12];
	sub.f32 	%f39, %f38, %f1;
	ld.shared.f32 	%f40, [%r101+16];
	sub.f32 	%f41, %f40, %f2;
	ld.shared.f32 	%f42, [%r101+20];
	sub.f32 	%f43, %f42, %f3;
	mul.f32 	%f44, %f41, %f41;
	fma.rn.f32 	%f45, %f39, %f39, %f44;
	fma.rn.f32 	%f46, %f43, %f43, %f45;
	setp.lt.f32 	%p11, %f46, %f37;
	add.s32 	%r104, %r102, 1;
	selp.b32 	%r105, %r104, %r103, %p11;
	selp.f32 	%f47, %f46, %f37, %p11;
	ld.shared.f32 	%f48, [%r101+24];
	sub.f32 	%f49, %f48, %f1;
	ld.shared.f32 	%f50, [%r101+28];
	sub.f32 	%f51, %f50, %f2;
	ld.shared.f32 	%f52, [%r101+32];
	sub.f32 	%f53, %f52, %f3;
	mul.f32 	%f54, %f51, %f51;
	fma.rn.f32 	%f55, %f49, %f49, %f54;
	fma.rn.f32 	%f56, %f53, %f53, %f55;
	setp.lt.f32 	%p12, %f56, %f47;
	add.s32 	%r106, %r102, 2;
	selp.b32 	%r107, %r106, %r105, %p12;
	selp.f32 	%f57, %f56, %f47, %p12;
	ld.shared.f32 	%f58, [%r101+36];
	sub.f32 	%f59, %f58, %f1;
	ld.shared.f32 	%f60, [%r101+40];
	sub.f32 	%f61, %f60, %f2;
	ld.shared.f32 	%f62, [%r101+44];
	sub.f32 	%f63, %f62, %f3;
	mul.f32 	%f64, %f61, %f61;
	fma.rn.f32 	%f65, %f59, %f59, %f64;
	fma.rn.f32 	%f66, %f63, %f63, %f65;
	setp.lt.f32 	%p13, %f66, %f57;
	add.s32 	%r108, %r102, 3;
	selp.b32 	%r109, %r108, %r107, %p13;
	selp.f32 	%f67, %f66, %f57, %p13;
	ld.shared.f32 	%f68, [%r101+48];
	sub.f32 	%f69, %f68, %f1;
	ld.shared.f32 	%f70, [%r101+52];
	sub.f32 	%f71, %f70, %f2;
	ld.shared.f32 	%f72, [%r101+56];
	sub.f32 	%f73, %f72, %f3;
	mul.f32 	%f74, %f71, %f71;
	fma.rn.f32 	%f75, %f69, %f69, %f74;
	fma.rn.f32 	%f76, %f73, %f73, %f75;
	setp.lt.f32 	%p14, %f76, %f67;
	add.s32 	%r110, %r102, 4;
	selp.b32 	%r111, %r110, %r109, %p14;
	selp.f32 	%f77, %f76, %f67, %p14;
	ld.shared.f32 	%f78, [%r101+60];
	sub.f32 	%f79, %f78, %f1;
	ld.shared.f32 	%f80, [%r101+64];
	sub.f32 	%f81, %f80, %f2;
	ld.shared.f32 	%f82, [%r101+68];
	sub.f32 	%f83, %f82, %f3;
	mul.f32 	%f84, %f81, %f81;
	fma.rn.f32 	%f85, %f79, %f79, %f84;
	fma.rn.f32 	%f86, %f83, %f83, %f85;
	setp.lt.f32 	%p15, %f86, %f77;
	add.s32 	%r112, %r102, 5;
	selp.b32 	%r113, %r112, %r111, %p15;
	selp.f32 	%f87, %f86, %f77, %p15;
	ld.shared.f32 	%f88, [%r101+72];
	sub.f32 	%f89, %f88, %f1;
	ld.shared.f32 	%f90, [%r101+76];
	sub.f32 	%f91, %f90, %f2;
	ld.shared.f32 	%f92, [%r101+80];
	sub.f32 	%f93, %f92, %f3;
	mul.f32 	%f94, %f91, %f91;
	fma.rn.f32 	%f95, %f89, %f89, %f94;
	fma.rn.f32 	%f96, %f93, %f93, %f95;
	setp.lt.f32 	%p16, %f96, %f87;
	add.s32 	%r114, %r102, 6;
	selp.b32 	%r115, %r114, %r113, %p16;
	selp.f32 	%f97, %f96, %f87, %p16;
	ld.shared.f32 	%f98, [%r101+84];
	sub.f32 	%f99, %f98, %f1;
	ld.shared.f32 	%f100, [%r101+88];
	sub.f32 	%f101, %f100, %f2;
	ld.shared.f32 	%f102, [%r101+92];
	sub.f32 	%f103, %f102, %f3;
	mul.f32 	%f104, %f101, %f101;
	fma.rn.f32 	%f105, %f99, %f99, %f104;
	fma.rn.f32 	%f106, %f103, %f103, %f105;
	setp.lt.f32 	%p17, %f106, %f97;
	add.s32 	%r116, %r102, 7;
	selp.b32 	%r117, %r116, %r115, %p17;
	selp.f32 	%f107, %f106, %f97, %p17;
	ld.shared.f32 	%f108, [%r101+96];
	sub.f32 	%f109, %f108, %f1;
	ld.shared.f32 	%f110, [%r101+100];
	sub.f32 	%f111, %f110, %f2;
	ld.shared.f32 	%f112, [%r101+104];
	sub.f32 	%f113, %f112, %f3;
	mul.f32 	%f114, %f111, %f111;
	fma.rn.f32 	%f115, %f109, %f109, %f114;
	fma.rn.f32 	%f116, %f113, %f113, %f115;
	setp.lt.f32 	%p18, %f116, %f107;
	add.s32 	%r118, %r102, 8;
	selp.b32 	%r119, %r118, %r117, %p18;
	selp.f32 	%f117, %f116, %f107, %p18;
	ld.shared.f32 	%f118, [%r101+108];
	sub.f32 	%f119, %f118, %f1;
	ld.shared.f32 	%f120, [%r101+112];
	sub.f32 	%f121, %f120, %f2;
	ld.shared.f32 	%f122, [%r101+116];
	sub.f32 	%f123, %f122, %f3;
	mul.f32 	%f124, %f121, %f121;
	fma.rn.f32 	%f125, %f119, %f119, %f124;
	fma.rn.f32 	%f126, %f123, %f123, %f125;
	setp.lt.f32 	%p19, %f126, %f117;
	add.s32 	%r120, %r102, 9;
	selp.b32 	%r121, %r120, %r119, %p19;
	selp.f32 	%f127, %f126, %f117, %p19;
	ld.shared.f32 	%f128, [%r101+120];
	sub.f32 	%f129, %f128, %f1;
	ld.shared.f32 	%f130, [%r101+124];
	sub.f32 	%f131, %f130, %f2;
	ld.shared.f32 	%f132, [%r101+128];
	sub.f32 	%f133, %f132, %f3;
	mul.f32 	%f134, %f131, %f131;
	fma.rn.f32 	%f135, %f129, %f129, %f134;
	fma.rn.f32 	%f136, %f133, %f133, %f135;
	setp.lt.f32 	%p20, %f136, %f127;
	add.s32 	%r122, %r102, 10;
	selp.b32 	%r123, %r122, %r121, %p20;
	selp.f32 	%f137, %f136, %f127, %p20;
	ld.shared.f32 	%f138, [%r101+132];
	sub.f32 	%f139, %f138, %f1;
	ld.shared.f32 	%f140, [%r101+136];
	sub.f32 	%f141, %f140, %f2;
	ld.shared.f32 	%f142, [%r101+140];
	sub.f32 	%f143, %f142, %f3;
	mul.f32 	%f144, %f141, %f141;
	fma.rn.f32 	%f145, %f139, %f139, %f144;
	fma.rn.f32 	%f146, %f143, %f143, %f145;
	setp.lt.f32 	%p21, %f146, %f137;
	add.s32 	%r124, %r102, 11;
	selp.b32 	%r125, %r124, %r123, %p21;
	selp.f32 	%f147, %f146, %f137, %p21;
	ld.shared.f32 	%f148, [%r101+144];
	sub.f32 	%f149, %f148, %f1;
	ld.shared.f32 	%f150, [%r101+148];
	sub.f32 	%f151, %f150, %f2;
	ld.shared.f32 	%f152, [%r101+152];
	sub.f32 	%f153, %f152, %f3;
	mul.f32 	%f154, %f151, %f151;
	fma.rn.f32 	%f155, %f149, %f149, %f154;
	fma.rn.f32 	%f156, %f153, %f153, %f155;
	setp.lt.f32 	%p22, %f156, %f147;
	add.s32 	%r126, %r102, 12;
	selp.b32 	%r127, %r126, %r125, %p22;
	selp.f32 	%f157, %f156, %f147, %p22;
	ld.shared.f32 	%f158, [%r101+156];
	sub.f32 	%f159, %f158, %f1;
	ld.shared.f32 	%f160, [%r101+160];
	sub.f32 	%f161, %f160, %f2;
	ld.shared.f32 	%f162, [%r101+164];
	sub.f32 	%f163, %f162, %f3;
	mul.f32 	%f164, %f161, %f161;
	fma.rn.f32 	%f165, %f159, %f159, %f164;
	fma.rn.f32 	%f166, %f163, %f163, %f165;
	setp.lt.f32 	%p23, %f166, %f157;
	add.s32 	%r128, %r102, 13;
	selp.b32 	%r129, %r128, %r127, %p23;
	selp.f32 	%f167, %f166, %f157, %p23;
	ld.shared.f32 	%f168, [%r101+168];
	sub.f32 	%f169, %f168, %f1;
	ld.shared.f32 	%f170, [%r101+172];
	sub.f32 	%f171, %f170, %f2;
	ld.shared.f32 	%f172, [%r101+176];
	sub.f32 	%f173, %f172, %f3;
	mul.f32 	%f174, %f171, %f171;
	fma.rn.f32 	%f175, %f169, %f169, %f174;
	fma.rn.f32 	%f176, %f173, %f173, %f175;
	setp.lt.f32 	%p24, %f176, %f167;
	add.s32 	%r130, %r102, 14;
	selp.b32 	%r131, %r130, %r129, %p24;
	selp.f32 	%f177, %f176, %f167, %p24;
	ld.shared.f32 	%f178, [%r101+180];
	sub.f32 	%f179, %f178, %f1;
	ld.shared.f32 	%f180, [%r101+184];
	sub.f32 	%f181, %f180, %f2;
	ld.shared.f32 	%f182, [%r101+188];
	sub.f32 	%f183, %f182, %f3;
	mul.f32 	%f184, %f181, %f181;
	fma.rn.f32 	%f185, %f179, %f179, %f184;
	fma.rn.f32 	%f186, %f183, %f183, %f185;
	setp.lt.f32 	%p25, %f186, %f177;
	add.s32 	%r132, %r102, 15;
	selp.b32 	%r209, %r132, %r131, %p25;
	selp.f32 	%f400, %f186, %f177, %p25;
	add.s32 	%r197, %r197, 16;
	add.s32 	%r199, %r199, 4;
	setp.eq.s32 	%p26, %r199, %r29;
	@%p26 bra 	$L__BB0_13;
	bra.uni 	$L__BB0_12;
$L__BB0_13:
	setp.eq.s32 	%p27, %r28, 0;
	@%p27 bra 	$L__BB0_18;
	setp.eq.s32 	%p28, %r30, 0;
	@%p28 bra 	$L__BB0_16;
	mov.u32 	%r134, _ZZ16NmDistanceKerneliiPKfiS0_PfPiE3buf;
	mad.lo.s32 	%r135, %r197, 12, %r134;
	ld.shared.f32 	%f188, [%r135];
	sub.f32 	%f189, %f188, %f1;
	ld.shared.f32 	%f190, [%r135+4];
	sub.f32 	%f191, %f190, %f2;
	ld.shared.f32 	%f192, [%r135+8];
	sub.f32 	%f193, %f192, %f3;
	mul.f32 	%f194, %f191, %f191;
	fma.rn.f32 	%f195, %f189, %f189, %f194;
	fma.rn.f32 	%f196, %f193, %f193, %f195;
	setp.eq.s32 	%p29, %r197, 0;
	setp.lt.f32 	%p30, %f196, %f400;
	or.pred  	%p31, %p29, %p30;
	add.s32 	%r136, %r197, %r185;
	selp.b32 	%r137, %r136, %r209, %p31;
	selp.f32 	%f198, %f196, %f400, %p31;
	ld.shared.f32 	%f199, [%r135+12];
	sub.f32 	%f200, %f199, %f1;
	ld.shared.f32 	%f201, [%r135+16];
	sub.f32 	%f202, %f201, %f2;
	ld.shared.f32 	%f203, [%r135+20];
	sub.f32 	%f204, %f203, %f3;
	mul.f32 	%f205, %f202, %f202;
	fma.rn.f32 	%f206, %f200, %f200, %f205;
	fma.rn.f32 	%f207, %f204, %f204, %f206;
	setp.lt.f32 	%p32, %f207, %f198;
	add.s32 	%r138, %r136, 1;
	selp.b32 	%r139, %r138, %r137, %p32;
	selp.f32 	%f208, %f207, %f198, %p32;
	ld.shared.f32 	%f209, [%r135+24];
	sub.f32 	%f210, %f209, %f1;
	ld.shared.f32 	%f211, [%r135+28];
	sub.f32 	%f212, %f211, %f2;
	ld.shared.f32 	%f213, [%r135+32];
	sub.f32 	%f214, %f213, %f3;
	mul.f32 	%f215, %f212, %f212;
	fma.rn.f32 	%f216, %f210, %f210, %f215;
	fma.rn.f32 	%f217, %f214, %f214, %f216;
	setp.lt.f32 	%p33, %f217, %f208;
	add.s32 	%r140, %r136, 2;
	selp.b32 	%r141, %r140, %r139, %p33;
	selp.f32 	%f218, %f217, %f208, %p33;
	ld.shared.f32 	%f219, [%r135+36];
	sub.f32 	%f220, %f219, %f1;
	ld.shared.f32 	%f221, [%r135+40];
	sub.f32 	%f222, %f221, %f2;
	ld.shared.f32 	%f223, [%r135+44];
	sub.f32 	%f224, %f223, %f3;
	mul.f32 	%f225, %f222, %f222;
	fma.rn.f32 	%f226, %f220, %f220, %f225;
	fma.rn.f32 	%f227, %f224, %f224, %f226;
	setp.lt.f32 	%p34, %f227, %f218;
	add.s32 	%r142, %r136, 3;
	selp.b32 	%r143, %r142, %r141, %p34;
	selp.f32 	%f228, %f227, %f218, %p34;
	ld.shared.f32 	%f229, [%r135+48];
	sub.f32 	%f230, %f229, %f1;
	ld.shared.f32 	%f231, [%r135+52];
	sub.f32 	%f232, %f231, %f2;
	ld.shared.f32 	%f233, [%r135+56];
	sub.f32 	%f234, %f233, %f3;
	mul.f32 	%f235, %f232, %f232;
	fma.rn.f32 	%f236, %f230, %f230, %f235;
	fma.rn.f32 	%f237, %f234, %f234, %f236;
	setp.lt.f32 	%p35, %f237, %f228;
	add.s32 	%r144, %r136, 4;
	selp.b32 	%r145, %r144, %r143, %p35;
	selp.f32 	%f238, %f237, %f228, %p35;
	ld.shared.f32 	%f239, [%r135+60];
	sub.f32 	%f240, %f239, %f1;
	ld.shared.f32 	%f241, [%r135+64];
	sub.f32 	%f242, %f241, %f2;
	ld.shared.f32 	%f243, [%r135+68];
	sub.f32 	%f244, %f243, %f3;
	mul.f32 	%f245, %f242, %f242;
	fma.rn.f32 	%f246, %f240, %f240, %f245;
	fma.rn.f32 	%f247, %f244, %f244, %f246;
	setp.lt.f32 	%p36, %f247, %f238;
	add.s32 	%r146, %r136, 5;
	selp.b32 	%r147, %r146, %r145, %p36;
	selp.f32 	%f248, %f247, %f238, %p36;
	ld.shared.f32 	%f249, [%r135+72];
	sub.f32 	%f250, %f249, %f1;
	ld.shared.f32 	%f251, [%r135+76];
	sub.f32 	%f252, %f251, %f2;
	ld.shared.f32 	%f253, [%r135+80];
	sub.f32 	%f254, %f253, %f3;
	mul.f32 	%f255, %f252, %f252;
	fma.rn.f32 	%f256, %f250, %f250, %f255;
	fma.rn.f32 	%f257, %f254, %f254, %f256;
	setp.lt.f32 	%p37, %f257, %f248;
	add.s32 	%r148, %r136, 6;
	selp.b32 	%r149, %r148, %r147, %p37;
	selp.f32 	%f258, %f257, %f248, %p37;
	ld.shared.f32 	%f259, [%r135+84];
	sub.f32 	%f260, %f259, %f1;
	ld.shared.f32 	%f261, [%r135+88];
	sub.f32 	%f262, %f261, %f2;
	ld.shared.f32 	%f263, [%r135+92];
	sub.f32 	%f264, %f263, %f3;
	mul.f32 	%f265, %f262, %f262;
	fma.rn.f32 	%f266, %f260, %f260, %f265;
	fma.rn.f32 	%f267, %f264, %f264, %f266;
	setp.lt.f32 	%p38, %f267, %f258;
	add.s32 	%r150, %r136, 7;
	selp.b32 	%r209, %r150, %r149, %p38;
	selp.f32 	%f400, %f267, %f258, %p38;
	add.s32 	%r197, %r197, 8;
$L__BB0_16:
	setp.ne.s32 	%p39, %r31, 0;
	@%p39 bra 	$L__BB0_18;
	mov.u32 	%r151, _ZZ16NmDistanceKerneliiPKfiS0_PfPiE3buf;
	mad.lo.s32 	%r152, %r197, 12, %r151;
	ld.shared.f32 	%f268, [%r152];
	sub.f32 	%f269, %f268, %f1;
	ld.shared.f32 	%f270, [%r152+4];
	sub.f32 	%f271, %f270, %f2;
	ld.shared.f32 	%f272, [%r152+8];
	sub.f32 	%f273, %f272, %f3;
	mul.f32 	%f274, %f271, %f271;
	fma.rn.f32 	%f275, %f269, %f269, %f274;
	fma.rn.f32 	%f276, %f273, %f273, %f275;
	setp.eq.s32 	%p40, %r197, 0;
	setp.lt.f32 	%p41, %f276, %f400;
	or.pred  	%p42, %p40, %p41;
	add.s32 	%r153, %r197, %r185;
	selp.b32 	%r154, %r153, %r209, %p42;
	selp.f32 	%f278, %f276, %f400, %p42;
	ld.shared.f32 	%f279, [%r152+12];
	sub.f32 	%f280, %f279, %f1;
	ld.shared.f32 	%f281, [%r152+16];
	sub.f32 	%f282, %f281, %f2;
	ld.shared.f32 	%f283, [%r152+20];
	sub.f32 	%f284, %f283, %f3;
	mul.f32 	%f285, %f282, %f282;
	fma.rn.f32 	%f286, %f280, %f280, %f285;
	fma.rn.f32 	%f287, %f284, %f284, %f286;
	setp.lt.f32 	%p43, %f287, %f278;
	add.s32 	%r155, %r153, 1;
	selp.b32 	%r156, %r155, %r154, %p43;
	selp.f32 	%f288, %f287, %f278, %p43;
	ld.shared.f32 	%f289, [%r152+24];
	sub.f32 	%f290, %f289, %f1;
	ld.shared.f32 	%f291, [%r152+28];
	sub.f32 	%f292, %f291, %f2;
	ld.shared.f32 	%f293, [%r152+32];
	sub.f32 	%f294, %f293, %f3;
	mul.f32 	%f295, %f292, %f292;
	fma.rn.f32 	%f296, %f290, %f290, %f295;
	fma.rn.f32 	%f297, %f294, %f294, %f296;
	setp.lt.f32 	%p44, %f297, %f288;
	add.s32 	%r157, %r153, 2;
	selp.b32 	%r158, %r157, %r156, %p44;
	selp.f32 	%f298, %f297, %f288, %p44;
	ld.shared.f32 	%f299, [%r152+36];
	sub.f32 	%f300, %f299, %f1;
	ld.shared.f32 	%f301, [%r152+40];
	sub.f32 	%f302, %f301, %f2;
	ld.shared.f32 	%f303, [%r152+44];
	sub.f32 	%f304, %f303, %f3;
	mul.f32 	%f305, %f302, %f302;
	fma.rn.f32 	%f306, %f300, %f300, %f305;
	fma.rn.f32 	%f307, %f304, %f304, %f306;
	setp.lt.f32 	%p45, %f307, %f298;
	add.s32 	%r159, %r153, 3;
	selp.b32 	%r209, %r159, %r158, %p45;
	selp.f32 	%f400, %f307, %f298, %p45;
$L__BB0_18:
	setp.eq.s32 	%p46, %r15, 0;
	@%p46 bra 	$L__BB0_27;
	setp.gt.u32 	%p47, %r33, -4;
	mov.u32 	%r204, %r27;
	@%p47 bra 	$L__BB0_22;
	mov.b32 	%r202, 0;
	mov.u32 	%r204, %r27;
$L__BB0_21:
	.pragma "nounroll";
	mov.u32 	%r162, _ZZ16NmDistanceKerneliiPKfiS0_PfPiE3buf;
	mad.lo.s32 	%r163, %r204, 12, %r162;
	ld.shared.f32 	%f309, [%r163];
	sub.f32 	%f310, %f309, %f1;
	ld.shared.f32 	%f311, [%r163+4];
	sub.f32 	%f312, %f311, %f2;
	ld.shared.f32 	%f313, [%r163+8];
	sub.f32 	%f314, %f313, %f3;
	mul.f32 	%f315, %f312, %f312;
	fma.rn.f32 	%f316, %f310, %f310, %f315;
	fma.rn.f32 	%f317, %f314, %f314, %f316;
	setp.eq.s32 	%p48, %r204, 0;
	setp.lt.f32 	%p49, %f317, %f400;
	or.pred  	%p50, %p48, %p49;
	add.s32 	%r164, %r204, %r185;
	selp.b32 	%r165, %r164, %r209, %p50;
	selp.f32 	%f319, %f317, %f400, %p50;
	add.s32 	%r166, %r164, %r13;
	ld.shared.f32 	%f321, [%r163+12];
	sub.f32 	%f322, %f321, %f1;
	ld.shared.f32 	%f323, [%r163+16];
	sub.f32 	%f324, %f323, %f2;
	ld.shared.f32 	%f325, [%r163+20];
	sub.f32 	%f326, %f325, %f3;
	mul.f32 	%f327, %f324, %f324;
	fma.rn.f32 	%f328, %f322, %f322, %f327;
	fma.rn.f32 	%f329, %f326, %f326, %f328;
	setp.eq.s32 	%p51, %r166, 0;
	setp.lt.f32 	%p52, %f329, %f319;
	or.pred  	%p53, %p51, %p52;
	add.s32 	%r167, %r164, 1;
	selp.b32 	%r168, %r167, %r165, %p53;
	selp.f32 	%f331, %f329, %f319, %p53;
	ld.shared.f32 	%f333, [%r163+24];
	sub.f32 	%f334, %f333, %f1;
	ld.shared.f32 	%f335, [%r163+28];
	sub.f32 	%f336, %f335, %f2;
	ld.shared.f32 	%f337, [%r163+32];
	sub.f32 	%f338, %f337, %f3;
	mul.f32 	%f339, %f336, %f336;
	fma.rn.f32 	%f340, %f334, %f334, %f339;
	fma.rn.f32 	%f341, %f338, %f338, %f340;
	setp.eq.s32 	%p54, %r166, -1;
	setp.lt.f32 	%p55, %f341, %f331;
	or.pred  	%p56, %p54, %p55;
	add.s32 	%r169, %r164, 2;
	selp.b32 	%r170, %r169, %r168, %p56;
	selp.f32 	%f343, %f341, %f331, %p56;
	ld.shared.f32 	%f345, [%r163+36];
	sub.f32 	%f346, %f345, %f1;
	ld.shared.f32 	%f347, [%r163+40];
	sub.f32 	%f348, %f347, %f2;
	ld.shared.f32 	%f349, [%r163+44];
	sub.f32 	%f350, %f349, %f3;
	mul.f32 	%f351, %f348, %f348;
	fma.rn.f32 	%f352, %f346, %f346, %f351;
	fma.rn.f32 	%f353, %f350, %f350, %f352;
	setp.eq.s32 	%p57, %r166, -2;
	setp.lt.f32 	%p58, %f353, %f343;
	or.pred  	%p59, %p57, %p58;
	add.s32 	%r171, %r164, 3;
	selp.b32 	%r209, %r171, %r170, %p59;
	selp.f32 	%f400, %f353, %f343, %p59;
	add.s32 	%r204, %r166, 3;
	add.s32 	%r202, %r202, 4;
	setp.ne.s32 	%p60, %r202, %r34;
	@%p60 bra 	$L__BB0_21;
$L__BB0_22:
	setp.eq.s32 	%p61, %r32, 0;
	@%p61 bra 	$L__BB0_27;
	setp.eq.s32 	%p62, %r36, 1;
	@%p62 bra 	$L__BB0_25;
	mov.u32 	%r173, _ZZ16NmDistanceKerneliiPKfiS0_PfPiE3buf;
	mad.lo.s32 	%r174, %r204, 12, %r173;
	ld.shared.f32 	%f356, [%r174];
	sub.f32 	%f357, %f356, %f1;
	ld.shared.f32 	%f358, [%r174+4];
	sub.f32 	%f359, %f358, %f2;
	ld.shared.f32 	%f360, [%r174+8];
	sub.f32 	%f361, %f360, %f3;
	mul.f32 	%f362, %f359, %f359;
	fma.rn.f32 	%f363, %f357, %f357, %f362;
	fma.rn.f32 	%f364, %f361, %f361, %f363;
	setp.eq.s32 	%p63, %r204, 0;
	setp.lt.f32 	%p64, %f364, %f400;
	or.pred  	%p65, %p63, %p64;
	add.s32 	%r175, %r204, %r185;
	selp.b32 	%r176, %r175, %r209, %p65;
	selp.f32 	%f366, %f364, %f400, %p65;
	add.s32 	%r177, %r175, %r13;
	ld.shared.f32 	%f368, [%r174+12];
	sub.f32 	%f369, %f368, %f1;
	ld.shared.f32 	%f370, [%r174+16];
	sub.f32 	%f371, %f370, %f2;
	ld.shared.f32 	%f372, [%r174+20];
	sub.f32 	%f373, %f372, %f3;
	mul.f32 	%f374, %f371, %f371;
	fma.rn.f32 	%f375, %f369, %f369, %f374;
	fma.rn.f32 	%f376, %f373, %f373, %f375;
	setp.eq.s32 	%p66, %r177, 0;
	setp.lt.f32 	%p67, %f376, %f366;
	or.pred  	%p68, %p66, %p67;
	add.s32 	%r178, %r175, 1;
	selp.b32 	%r209, %r178, %r176, %p68;
	selp.f32 	%f400, %f376, %f366, %p68;
	add.s32 	%r204, %r177, 1;
$L__BB0_25:
	setp.eq.s32 	%p69, %r35, 0;
	@%p69 bra 	$L__BB0_27;
	mov.u32 	%r179, _ZZ16NmDistanceKerneliiPKfiS0_PfPiE3buf;
	mad.lo.s32 	%r180, %r204, 12, %r179;
	ld.shared.f32 	%f378, [%r180];
	sub.f32 	%f379, %f378, %f1;
	ld.shared.f32 	%f380, [%r180+4];
	sub.f32 	%f381, %f380, %f2;
	ld.shared.f32 	%f382, [%r180+8];
	sub.f32 	%f383, %f382, %f3;
	mul.f32 	%f384, %f381, %f381;
	fma.rn.f32 	%f385, %f379, %f379, %f384;
	fma.rn.f32 	%f386, %f383, %f383, %f385;
	setp.eq.s32 	%p70, %r204, 0;
	setp.lt.f32 	%p71, %f386, %f400;
	or.pred  	%p72, %p70, %p71;
	add.s32 	%r181, %r204, %r185;
	selp.b32 	%r209, %r181, %r209, %p72;
	selp.f32 	%f400, %f386, %f400, %p72;
$L__BB0_27:
	setp.eq.s32 	%p73, %r185, 0;
	mul.wide.s32 	%rd14, %r38, 4;
	add.s64 	%rd5, %rd2, %rd14;
	@%p73 bra 	$L__BB0_29;
	ld.global.f32 	%f388, [%rd5];
	setp.leu.f32 	%p74, %f388, %f400;
	@%p74 bra 	$L__BB0_30;
$L__BB0_29:
	st.global.f32 	[%rd5], %f400;
	mul.wide.s32 	%rd15, %r38, 4;
	add.s64 	%rd16, %rd3, %rd15;
	st.global.u32 	[%rd16], %r209;
$L__BB0_30:
	add.s32 	%r189, %r189, %r5;
	setp.lt.s32 	%p75, %r189, %r75;
	@%p75 bra 	$L__BB0_9;
$L__BB0_31:
	bar.sync 	0;
	setp.lt.s32 	%p76, %r11, %r76;
	mad.lo.s32 	%r184, %r184, 513, %r13;
	mov.u32 	%r185, %r11;
	@%p76 bra 	$L__BB0_4;
$L__BB0_32:
	mov.u32 	%r182, %nctaid.x;
	add.s32 	%r183, %r183, %r182;
	setp.lt.s32 	%p77, %r183, %r74;
	@%p77 bra 	$L__BB0_2;
$L__BB0_33:
	ret;

}


// ===== COMPILED SASS (sm_100) =====

	.target	sm_100

	.elftype	@"ET_EXEC"


//--------------------- .note.nv.tkinfo           --------------------------
	.section	.note.nv.tkinfo,"",@"SHT_NOTE"
	.sectionflags	@"SHF_NOTE_NV_TKINFO"
	.tkinfo
        /*0018*/ 	.word	0x00000002
        /*0030*/ 	.string	""
        /*0030*/ 	.string	"ptxas"
        /*0030*/ 	.string	"Cuda compilation tools, release 13.0, V13.0.88"
        /*0030*/ 	.string	"Build cuda_13.0.r13.0/compiler.36424714_0"
        /*0030*/ 	.string	"-arch sm_100 -m 64 "



//--------------------- .note.nv.cuinfo           --------------------------
	.section	.note.nv.cuinfo,"",@"SHT_NOTE"
	.sectionflags	@"SHF_NOTE_NV_CUINFO"
        /*0018*/ 	.short	0x0002
        /*001a*/ 	.short	0x0064
        /*001c*/ 	.short	0x0082
	.zero		2


//--------------------- .nv.info                  --------------------------
	.section	.nv.info,"",@"SHT_CUDA_INFO"
	.align	4


	//----- nvinfo : EIATTR_REGCOUNT
	.align		4
        /*0000*/ 	.byte	0x04, 0x2f
        /*0002*/ 	.short	(.L_1 - .L_0)
	.align		4
.L_0:
        /*0004*/ 	.word	index@(_Z16NmDistanceKerneliiPKfiS0_PfPi)
        /*0008*/ 	.word	0x00000027


	//----- nvinfo : EIATTR_FRAME_SIZE
	.align		4
.L_1:
        /*000c*/ 	.byte	0x04, 0x11
        /*000e*/ 	.short	(.L_3 - .L_2)
	.align		4
.L_2:
        /*0010*/ 	.word	index@(_Z16NmDistanceKerneliiPKfiS0_PfPi)
        /*0014*/ 	.word	0x00000000


	//----- nvinfo : EIATTR_MIN_STACK_SIZE
	.align		4
.L_3:
        /*0018*/ 	.byte	0x04, 0x12
        /*001a*/ 	.short	(.L_5 - .L_4)
	.align		4
.L_4:
        /*001c*/ 	.word	index@(_Z16NmDistanceKerneliiPKfiS0_PfPi)
        /*0020*/ 	.word	0x00000000
.L_5:


//--------------------- .nv.compat                --------------------------
	.section	.nv.compat,"",@"SHT_CUDA_COMPAT_INFO"
	.align	4
        /*0000*/ 	.byte	0x02, 0x09, 0x00, 0x00, 0x02, 0x02, 0x01, 0x00, 0x02, 0x05, 0x05, 0x00, 0x03, 0x07, 0x01, 0x01
        /*0010*/ 	.byte	0x02, 0x03, 0x00, 0x00, 0x02, 0x06, 0x01, 0x00, 0x04, 0x0b, 0x08, 0x00, 0x09, 0x00, 0x00, 0x00
        /*0020*/ 	.byte	0x00, 0x00, 0x00, 0x00


//--------------------- .nv.info._Z16NmDistanceKerneliiPKfiS0_PfPi --------------------------
	.section	.nv.info._Z16NmDistanceKerneliiPKfiS0_PfPi,"",@"SHT_CUDA_INFO"
	.sectionflags	@""
	.align	4


	//----- nvinfo : EIATTR_CUDA_API_VERSION
	.align		4
        /*0000*/ 	.byte	0x04, 0x37
        /*0002*/ 	.short	(.L_7 - .L_6)
.L_6:
        /*0004*/ 	.word	0x00000082


	//----- nvinfo : EIATTR_KPARAM_INFO
	.align		4
.L_7:
        /*0008*/ 	.byte	0x04, 0x17
        /*000a*/ 	.short	(.L_9 - .L_8)
.L_8:
        /*000c*/ 	.word	0x00000000
        /*0010*/ 	.short	0x0006
        /*0012*/ 	.short	0x0028
        /*0014*/ 	.byte	0x00, 0xf5, 0x21, 0x00


	//----- nvinfo : EIATTR_KPARAM_INFO
	.align		4
.L_9:
        /*0018*/ 	.byte	0x04, 0x17
        /*001a*/ 	.short	(.L_11 - .L_10)
.L_10:
        /*001c*/ 	.word	0x00000000
        /*0020*/ 	.short	0x0005
        /*0022*/ 	.short	0x0020
        /*0024*/ 	.byte	0x00, 0xf5, 0x21, 0x00


	//----- nvinfo : EIATTR_KPARAM_INFO
	.align		4
.L_11:
        /*0028*/ 	.byte	0x04, 0x17
        /*002a*/ 	.short	(.L_13 - .L_12)
.L_12:
        /*002c*/ 	.word	0x00000000
        /*0030*/ 	.short	0x0004
        /*0032*/ 	.short	0x0018
        /*0034*/ 	.byte	0x00, 0xf5, 0x21, 0x00


	//----- nvinfo : EIATTR_KPARAM_INFO
	.align		4
.L_13:
        /*0038*/ 	.byte	0x04, 0x17
        /*003a*/ 	.short	(.L_15 - .L_14)
.L_14:
        /*003c*/ 	.word	0x00000000
        /*0040*/ 	.short	0x0003
        /*0042*/ 	.short	0x0010
        /*0044*/ 	.byte	0x00, 0xf0, 0x11, 0x00


	//----- nvinfo : EIATTR_KPARAM_INFO
	.align		4
.L_15:
        /*0048*/ 	.byte	0x04, 0x17
        /*004a*/ 	.short	(.L_17 - .L_16)
.L_16:
        /*004c*/ 	.word	0x00000000
        /*0050*/ 	.short	0x0002
        /*0052*/ 	.short	0x0008
        /*0054*/ 	.byte	0x00, 0xf5, 0x21, 0x00


	//----- nvinfo : EIATTR_KPARAM_INFO
	.align		4
.L_17:
        /*0058*/ 	.byte	0x04, 0x17
        /*005a*/ 	.short	(.L_19 - .L_18)
.L_18:
        /*005c*/ 	.word	0x00000000
        /*0060*/ 	.short	0x0001
        /*0062*/ 	.short	0x0004
        /*0064*/ 	.byte	0x00, 0xf0, 0x11, 0x00


	//----- nvinfo : EIATTR_KPARAM_INFO
	.align		4
.L_19:
        /*0068*/ 	.byte	0x04, 0x17
        /*006a*/ 	.short	(.L_21 - .L_20)
.L_20:
        /*006c*/ 	.word	0x00000000
        /*0070*/ 	.short	0x0000
        /*0072*/ 	.short	0x0000
        /*0074*/ 	.byte	0x00, 0xf0, 0x11, 0x00


	//----- nvinfo : EIATTR_SPARSE_MMA_MASK
	.align		4
.L_21:
        /*0078*/ 	.byte	0x03, 0x50
        /*007a*/ 	.short	0x0000


	//----- nvinfo : EIATTR_MAXREG_COUNT
	.align		4
        /*007c*/ 	.byte	0x03, 0x1b
        /*007e*/ 	.short	0x00ff


	//----- nvinfo : EIATTR_NUM_BARRIERS
	.align		4
        /*0080*/ 	.byte	0x02, 0x4c
        /*0082*/ 	.byte	0x01
	.zero		1


	//----- nvinfo : EIATTR_MERCURY_ISA_VERSION
	.align		4
        /*0084*/ 	.byte	0x03, 0x5f
        /*0086*/ 	.short	0x0101


	//----- nvinfo : EIATTR_VRC_CTA_INIT_COUNT
	.align		4
        /*0088*/ 	.byte	0x02, 0x4a
	.zero		1
	.zero		1


	//----- nvinfo : EIATTR_EXIT_INSTR_OFFSETS
	.align		4
        /*008c*/ 	.byte	0x04, 0x1c
        /*008e*/ 	.short	(.L_23 - .L_22)


	//   ....[0]....
.L_22:
        /*0090*/ 	.word	0x00000040


	//   ....[1]....
        /*0094*/ 	.word	0x00002230


	//----- nvinfo : EIATTR_CRS_STACK_SIZE
	.align		4
.L_23:
        /*0098*/ 	.byte	0x04, 0x1e
        /*009a*/ 	.short	(.L_25 - .L_24)
.L_24:
        /*009c*/ 	.word	0x00000000


	//----- nvinfo : EIATTR_CBANK_PARAM_SIZE
	.align		4
.L_25:
        /*00a0*/ 	.byte	0x03, 0x19
        /*00a2*/ 	.short	0x0030


	//----- nvinfo : EIATTR_PARAM_CBANK
	.align		4
        /*00a4*/ 	.byte	0x04, 0x0a
        /*00a6*/ 	.short	(.L_27 - .L_26)
	.align		4
.L_26:
        /*00a8*/ 	.word	index@(.nv.constant0._Z16NmDistanceKerneliiPKfiS0_PfPi)
        /*00ac*/ 	.short	0x0380
        /*00ae*/ 	.short	0x0030


	//----- nvinfo : EIATTR_SW_WAR
	.align		4
.L_27:
        /*00b0*/ 	.byte	0x04, 0x36
        /*00b2*/ 	.short	(.L_29 - .L_28)
.L_28:
        /*00b4*/ 	.word	0x00000008
.L_29:


//--------------------- .nv.callgraph             --------------------------
	.section	.nv.callgraph,"",@"SHT_CUDA_CALLGRAPH"
	.align	4
	.sectionentsize	8
	.align		4
        /*0000*/ 	.word	0x00000000
	.align		4
        /*0004*/ 	.word	0xffffffff
	.align		4
        /*0008*/ 	.word	0x00000000
	.align		4
        /*000c*/ 	.word	0xfffffffe
	.align		4
        /*0010*/ 	.word	0x00000000
	.align		4
        /*0014*/ 	.word	0xfffffffd
	.align		4
        /*0018*/ 	.word	0x00000000
	.align		4
        /*001c*/ 	.word	0xfffffffc


//--------------------- .text._Z16NmDistanceKerneliiPKfiS0_PfPi --------------------------
	.section	.text._Z16NmDistanceKerneliiPKfiS0_PfPi,"ax",@progbits
	.align	128
        .global         _Z16NmDistanceKerneliiPKfiS0_PfPi
        .type           _Z16NmDistanceKerneliiPKfiS0_PfPi,@function
        .size           _Z16NmDistanceKerneliiPKfiS0_PfPi,(.L_x_21 - _Z16NmDistanceKerneliiPKfiS0_PfPi)
        .other          _Z16NmDistanceKerneliiPKfiS0_PfPi,@"STO_CUDA_ENTRY STV_DEFAULT"
_Z16NmDistanceKerneliiPKfiS0_PfPi:
.text._Z16NmDistanceKerneliiPKfiS0_PfPi:
[----:B------:R-:W-:Y:S08]  /*0000*/  LDC R1, c[0x0][0x37c] ;  /* 0x0000df00ff017b82 */ /* 0x000ff00000000800 */
[----:B------:R-:W0:Y:S08]  /*0010*/  S2UR UR6, SR_CTAID.X ;  /* 0x00000000000679c3 */ /* 0x000e300000002500 */
[----:B------:R-:W0:Y:S02]  /*0020*/  LDC R0, c[0x0][0x380] ;  /* 0x0000e000ff007b82 */ /* 0x000e240000000800 */
[----:B0-----:R-:W-:-:S13]  /*0030*/  ISETP.LE.AND P0, PT, R0, UR6, PT ;  /* 0x0000000600007c0c */ /* 0x001fda000bf03270 */
[----:B------:R-:W-:Y:S05]  /*0040*/  @P0 EXIT ;  /* 0x000000000000094d */ /* 0x000fea0003800000 */
[----:B------:R-:W0:Y:S01]  /*0050*/  S2R R30, SR_TID.X ;  /* 0x00000000001e7919 */ /* 0x000e220000002100 */
[----:B------:R-:W1:Y:S01]  /*0060*/  LDCU UR13, c[0x0][0x360] ;  /* 0x00006c00ff0d77ac */ /* 0x000e620008000800 */
[----:B------:R-:W0:Y:S01]  /*0070*/  S2R R3, SR_CTAID.Y ;  /* 0x0000000000037919 */ /* 0x000e220000002600 */
[----:B------:R-:W1:Y:S01]  /*0080*/  LDCU UR7, c[0x0][0x374] ;  /* 0x00006e80ff0777ac */ /* 0x000e620008000800 */
[----:B------:R-:W2:Y:S01]  /*0090*/  LDCU.64 UR14, c[0x0][0x358] ;  /* 0x00006b00ff0e77ac */ /* 0x000ea20008000a00 */
[----:B-1----:R-:W-:Y:S02]  /*00a0*/  UIMAD UR7, UR13, UR7, URZ ;  /* 0x000000070d0772a4 */ /* 0x002fe4000f8e02ff */
[----:B0-2---:R-:W-:-:S10]  /*00b0*/  IMAD R30, R3, UR13, R30 ;  /* 0x0000000d031e7c24 */ /* 0x005fd4000f8e021e */
.L_x_19:
[----:B------:R-:W0:Y:S02]  /*00c0*/  LDCU UR4, c[0x0][0x390] ;  /* 0x00007200ff0477ac */ /* 0x000e240008000800 */
[----:B0-----:R-:W-:-:S09]  /*00d0*/  UISETP.GE.AND UP0, UPT, UR4, 0x1, UPT ;  /* 0x000000010400788c */ /* 0x001fd2000bf06270 */
[----:B-1----:R-:W-:Y:S05]  /*00e0*/  BRA.U !UP0, `(.L_x_0) ;  /* 0x00000021083c7547 */ /* 0x002fea000b800000 */
[----:B------:R-:W-:Y:S01]  /*00f0*/  UMOV UR4, URZ ;  /* 0x000000ff00047c82 */ /* 0x000fe20008000000 */
[----:B------:R-:W-:-:S05]  /*0100*/  UMOV UR5, URZ ;  /* 0x000000ff00057c82 */ /* 0x000fca0008000000 */
.L_x_18:
[----:B------:R-:W0:Y:S01]  /*0110*/  LDCU UR18, c[0x0][0x390] ;  /* 0x00007200ff1277ac */ /* 0x000e220008000800 */
[----:B-1----:R-:W1:Y:S01]  /*0120*/  S2R R6, SR_TID.X ;  /* 0x0000000000067919 */ /* 0x002e620000002100 */
[----:B------:R-:W-:Y:S01]  /*0130*/  BSSY.RECONVERGENT B0, `(.L_x_1) ;  /* 0x000001b000007945 */ /* 0x000fe20003800200 */
[----:B------:R-:W-:-:S04]  /*0140*/  UIADD3 UR8, UPT, UPT, UR5, 0x200, URZ ;  /* 0x0000020005087890 */ /* 0x000fc8000fffe0ff */
[----:B0-----:R-:W-:-:S04]  /*0150*/  UISETP.LT.AND UP0, UPT, UR8, UR18, UPT ;  /* 0x000000120800728c */ /* 0x001fc8000bf01270 */
[----:B------:R-:W-:-:S03]  /*0160*/  USEL UR10, UR8, UR18, UP0 ;  /* 0x00000012080a7287 */ /* 0x000fc60008000000 */
[----:B------:R-:W-:Y:S01]  /*0170*/  UMOV UR8, 0xfffffe00 ;  /* 0xfffffe0000087882 */ /* 0x000fe20000000000 */
[----:B------:R-:W-:Y:S02]  /*0180*/  UIADD3 UR17, UPT, UPT, UR10, -UR5, URZ ;  /* 0x800000050a117290 */ /* 0x000fe4000fffe0ff */
[----:B------:R-:W-:Y:S02]  /*0190*/  UIMAD UR11, UR4, UR8, 0x1 ;  /* 0x00000001040b74a4 */ /* 0x000fe4000f8e0208 */
[----:B------:R-:W-:-:S06]  /*01a0*/  UIMAD UR16, UR17, 0x3, URZ ;  /* 0x00000003111078a4 */ /* 0x000fcc000f8e02ff */
[----:B-1----:R-:W-:-:S13]  /*01b0*/  ISETP.GE.AND P0, PT, R6, UR16, PT ;  /* 0x0000001006007c0c */ /* 0x002fda000bf06270 */
[----:B------:R-:W-:Y:S05]  /*01c0*/  @P0 BRA `(.L_x_2) ;  /* 0x0000000000440947 */ /* 0x000fea0003800000 */
[----:B------:R-:W0:Y:S01]  /*01d0*/  S2UR UR9, SR_CgaCtaId ;  /* 0x00000000000979c3 */ /* 0x000e220000008800 */
[----:B------:R-:W-:Y:S01]  /*01e0*/  UIMAD UR12, UR6, UR18, UR5 ;  /* 0x00000012060c72a4 */ /* 0x000fe2000f8e0205 */
[----:B------:R-:W-:-:S05]  /*01f0*/  UMOV UR8, 0x400 ;  /* 0x0000040000087882 */ /* 0x000fca0000000000 */
[----:B------:R-:W-:Y:S01]  /*0200*/  MOV R7, UR12 ;  /* 0x0000000c00077c02 */ /* 0x000fe20008000f00 */
[----:B------:R-:W1:Y:S04]  /*0210*/  LDC.64 R4, c[0x0][0x398] ;  /* 0x0000e600ff047b82 */ /* 0x000e680000000a00 */
[----:B------:R-:W-:Y:S01]  /*0220*/  IMAD R7, R7, 0x3, R6 ;  /* 0x0000000307077824 */ /* 0x000fe200078e0206 */
[----:B0-----:R-:W-:-:S06]  /*0230*/  ULEA UR8, UR9, UR8, 0x18 ;  /* 0x0000000809087291 */ /* 0x001fcc000f8ec0ff */
[----:B------:R-:W-:-:S07]  /*0240*/  LEA R0, R6, UR8, 0x2 ;  /* 0x0000000806007c11 */ /* 0x000fce000f8e10ff */
.L_x_3:
[----:B-1----:R-:W-:-:S06]  /*0250*/  IMAD.WIDE R2, R7, 0x4, R4 ;  /* 0x0000000407027825 */ /* 0x002fcc00078e0204 */
[----:B------:R-:W2:Y:S01]  /*0260*/  LDG.E R3, desc[UR14][R2.64] ;  /* 0x0000000e02037981 */ /* 0x000ea2000c1e1900 */
[----:B------:R-:W-:Y:S02]  /*0270*/  IADD3 R6, PT, PT, R6, UR13, RZ ;  /* 0x0000000d06067c10 */ /* 0x000fe4000fffe0ff */
[----:B------:R-:W-:Y:S02]  /*0280*/  MOV R9, UR13 ;  /* 0x0000000d00097c02 */ /* 0x000fe40008000f00 */
[----:B------:R-:W-:Y:S02]  /*0290*/  ISETP.GE.AND P0, PT, R6, UR16, PT ;  /* 0x0000001006007c0c */ /* 0x000fe4000bf06270 */
[----:B------:R-:W-:Y:S01]  /*02a0*/  IADD3 R7, PT, PT, R7, UR13, RZ ;  /* 0x0000000d07077c10 */ /* 0x000fe2000fffe0ff */
[----:B--2---:R0:W-:Y:S02]  /*02b0*/  STS [R0], R3 ;  /* 0x0000000300007388 */ /* 0x0041e40000000800 */
[----:B0-----:R-:W-:-:S08]  /*02c0*/  LEA R0, R9, R0, 0x2 ;  /* 0x0000000009007211 */ /* 0x001fd000078e10ff */
[----:B------:R-:W-:Y:S05]  /*02d0*/  @!P0 BRA `(.L_x_3) ;  /* 0xfffffffc00dc8947 */ /* 0x000fea000383ffff */
.L_x_2:
[----:B------:R-:W-:Y:S05]  /*02e0*/  BSYNC.RECONVERGENT B0 ;  /* 0x0000000000007941 */ /* 0x000fea0003800200 */
.L_x_1:
[----:B------:R-:W0:Y:S01]  /*02f0*/  LDCU UR8, c[0x0][0x384] ;  /* 0x00007080ff0877ac */ /* 0x000e220008000800 */
[----:B------:R-:W-:Y:S01]  /*0300*/  BSSY.RECONVERGENT B0, `(.L_x_4) ;  /* 0x00001e7000007945 */ /* 0x000fe20003800200 */
[----:B------:R-:W-:Y:S02]  /*0310*/  UIADD3 UR9, UPT, UPT, UR10, UR11, URZ ;  /* 0x0000000b0a097290 */ /* 0x000fe4000fffe0ff */
[----:B------:R-:W-:-:S04]  /*0320*/  ULOP3.LUT UR12, UR10, 0x3, URZ, 0xc0, !UPT ;  /* 0x000000030a0c7892 */ /* 0x000fc8000f8ec0ff */
[----:B------:R-:W-:Y:S01]  /*0330*/  UIADD3 UR16, UPT, UPT, UR9, -UR12, URZ ;  /* 0x8000000c09107290 */ /* 0x000fe2000fffe0ff */
[----:B------:R-:W-:Y:S01]  /*0340*/  BAR.SYNC.DEFER_BLOCKING 0x0 ;  /* 0x0000000000007b1d */ /* 0x000fe20000010000 */
[----:B0-----:R-:W-:Y:S02]  /*0350*/  ISETP.GE.AND P0, PT, R30, UR8, PT ;  /* 0x000000081e007c0c */ /* 0x001fe4000bf06270 */
[----:B------:R-:W-:-:S11]  /*0360*/  UIADD3 UR8, UPT, UPT, UR16, -0x2, URZ ;  /* 0xfffffffe10087890 */ /* 0x000fd6000fffe0ff */
[----:B------:R-:W-:Y:S05]  /*0370*/  @P0 BRA `(.L_x_5) ;  /* 0x0000001c007c0947 */ /* 0x000fea0003800000 */
[----:B------:R-:W-:Y:S02]  /*0380*/  MOV R27, UR16 ;  /* 0x00000010001b7c02 */ /* 0x000fe40008000f00 */
[----:B------:R-:W-:Y:S02]  /*0390*/  MOV R0, UR9 ;  /* 0x0000000900007c02 */ /* 0x000fe40008000f00 */
[----:B------:R-:W-:Y:S02]  /*03a0*/  MOV R26, UR12 ;  /* 0x0000000c001a7c02 */ /* 0x000fe40008000f00 */
[----:B------:R-:W-:Y:S02]  /*03b0*/  VIADDMNMX R27, R0, 0xffffffff, R27, !PT ;  /* 0xffffffff001b7846 */ /* 0x000fe4000780011b */
[----:B------:R-:W-:Y:S02]  /*03c0*/  MOV R24, UR8 ;  /* 0x0000000800187c02 */ /* 0x000fe40008000f00 */
[----:B------:R-:W-:-:S02]  /*03d0*/  IADD3 R26, PT, PT, R26, UR5, R27 ;  /* 0x000000051a1a7c10 */ /* 0x000fc4000fffe01b */
[----:B------:R-:W-:Y:S02]  /*03e0*/  LOP3.LUT R2, R27, 0x3, RZ, 0xc0, !PT ;  /* 0x000000031b027812 */ /* 0x000fe400078ec0ff */
[----:B------:R-:W-:Y:S02]  /*03f0*/  IADD3 R0, PT, PT, -R26, UR10, RZ ;  /* 0x0000000a1a007c10 */ /* 0x000fe4000fffe1ff */
[----:B------:R-:W-:Y:S02]  /*0400*/  LOP3.LUT R25, RZ, UR12, RZ, 0x33, !PT ;  /* 0x0000000cff197c12 */ /* 0x000fe4000f8e33ff */
[----:B------:R-:W-:Y:S02]  /*0410*/  MOV R7, UR17 ;  /* 0x0000001100077c02 */ /* 0x000fe40008000f00 */
[----:B------:R-:W-:Y:S02]  /*0420*/  LEA.HI R24, R24, 0x1, RZ, 0x1e ;  /* 0x0000000118187811 */ /* 0x000fe400078ff0ff */
[----:B------:R-:W-:-:S02]  /*0430*/  IADD3 R26, PT, PT, R26, -UR10, RZ ;  /* 0x8000000a1a1a7c10 */ /* 0x000fc4000fffe0ff */
[----:B------:R-:W-:Y:S02]  /*0440*/  ISETP.NE.AND P3, PT, R2, 0x1, PT ;  /* 0x000000010200780c */ /* 0x000fe40003f65270 */
[----:B------:R-:W-:Y:S02]  /*0450*/  ISETP.GT.U32.AND P4, PT, R0, -0x4, PT ;  /* 0xfffffffc0000780c */ /* 0x000fe40003f84070 */
[----:B------:R-:W-:Y:S02]  /*0460*/  MOV R29, R30 ;  /* 0x0000001e001d7202 */ /* 0x000fe40000000f00 */
[----:B------:R-:W-:Y:S02]  /*0470*/  IADD3 R25, PT, PT, R25, UR10, RZ ;  /* 0x0000000a19197c10 */ /* 0x000fe4000fffe0ff */
[----:B------:R-:W-:Y:S02]  /*0480*/  IADD3 R7, PT, PT, R7, -UR12, RZ ;  /* 0x8000000c07077c10 */ /* 0x000fe4000fffe0ff */
[----:B------:R-:W-:-:S02]  /*0490*/  LOP3.LUT R6, R24, 0x7ffffffc, RZ, 0xc0, !PT ;  /* 0x7ffffffc18067812 */ /* 0x000fc400078ec0ff */
[----:B------:R-:W-:-:S07]  /*04a0*/  LOP3.LUT R5, R26, 0xfffffffc, RZ, 0xc0, !PT ;  /* 0xfffffffc1a057812 */ /* 0x000fce00078ec0ff */
.L_x_17:
[----:B------:R-:W0:Y:S08]  /*04b0*/  LDC R10, c[0x0][0x384] ;  /* 0x0000e100ff0a7b82 */ /* 0x000e300000000800 */
[----:B-1----:R-:W1:Y:S01]  /*04c0*/  LDC.64 R8, c[0x0][0x388] ;  /* 0x0000e200ff087b82 */ /* 0x002e620000000a00 */
[----:B0-----:R-:W-:-:S05]  /*04d0*/  IMAD R0, R10, UR6, R29 ;  /* 0x000000060a007c24 */ /* 0x001fca000f8e021d */
[----:B------:R-:W-:-:S05]  /*04e0*/  LEA R3, R0, R0, 0x1 ;  /* 0x0000000000037211 */ /* 0x000fca00078e08ff */
[----:B-1----:R-:W-:-:S05]  /*04f0*/  IMAD.WIDE R8, R3, 0x4, R8 ;  /* 0x0000000403087825 */ /* 0x002fca00078e0208 */
[----:B------:R0:W5:Y:S04]  /*0500*/  LDG.E R2, desc[UR14][R8.64] ;  /* 0x0000000e08027981 */ /* 0x000168000c1e1900 */
[----:B------:R0:W5:Y:S04]  /*0510*/  LDG.E R3, desc[UR14][R8.64+0x4] ;  /* 0x0000040e08037981 */ /* 0x000168000c1e1900 */
[----:B------:R0:W5:Y:S01]  /*0520*/  LDG.E R4, desc[UR14][R8.64+0x8] ;  /* 0x0000080e08047981 */ /* 0x000162000c1e1900 */
[----:B------:R-:W-:Y:S01]  /*0530*/  ISETP.GE.AND P0, PT, R7, 0x1, PT ;  /* 0x000000010700780c */ /* 0x000fe20003f06270 */
[----:B------:R-:W-:Y:S01]  /*0540*/  HFMA2 R34, -RZ, RZ, 0, 0 ;  /* 0x00000000ff227431 */ /* 0x000fe200000001ff */
[----:B------:R-:W-:-:S02]  /*0550*/  IADD3 R29, PT, PT, R29, UR7, RZ ;  /* 0x000000071d1d7c10 */ /* 0x000fc4000fffe0ff */
[----:B------:R-:W-:Y:S02]  /*0560*/  MOV R31, RZ ;  /* 0x000000ff001f7202 */ /* 0x000fe40000000f00 */
[----:B------:R-:W-:-:S07]  /*0570*/  ISETP.GE.AND P5, PT, R29, R10, PT ;  /* 0x0000000a1d00720c */ /* 0x000fce0003fa6270 */
[----:B0-----:R-:W-:Y:S06]  /*0580*/  @!P0 BRA `(.L_x_6) ;  /* 0x0000001000d48947 */ /* 0x001fec0003800000 */
[----:B------:R-:W-:Y:S01]  /*0590*/  UISETP.GE.U32.AND UP0, UPT, UR8, 0xc, UPT ;  /* 0x0000000c0800788c */ /* 0x000fe2000bf06070 */
[----:B------:R-:W-:Y:S02]  /*05a0*/  LOP3.LUT P1, RZ, R24, 0x3, RZ, 0xc0, !PT ;  /* 0x0000000318ff7812 */ /* 0x000fe4000782c0ff */
[----:B------:R-:W-:Y:S02]  /*05b0*/  MOV R34, RZ ;  /* 0x000000ff00227202 */ /* 0x000fe40000000f00 */
[----:B------:R-:W-:Y:S02]  /*05c0*/  MOV R28, RZ ;  /* 0x000000ff001c7202 */ /* 0x000fe40000000f00 */
[----:B------:R-:W-:Y:S02]  /*05d0*/  MOV R31, RZ ;  /* 0x000000ff001f7202 */ /* 0x000fe40000000f00 */
[----:B------:R-:W-:Y:S05]  /*05e0*/  BRA.U !UP0, `(.L_x_7) ;  /* 0x0000000908a07547 */ /* 0x000fea000b800000 */
[----:B------:R-:W0:Y:S01]  /*05f0*/  S2R R8, SR_CgaCtaId ;  /* 0x0000000000087919 */ /* 0x000e220000008800 */
[----:B------:R-:W-:Y:S01]  /*0600*/  MOV R33, 0x400 ;  /* 0x0000040000217802 */ /* 0x000fe20000000f00 */
[----:B------:R-:W-:Y:S01]  /*0610*/  HFMA2 R28, -RZ, RZ, 0, 0 ;  /* 0x00000000ff1c7431 */ /* 0x000fe200000001ff */
[----:B------:R-:W-:Y:S02]  /*0620*/  CS2R R34, SRZ ;  /* 0x0000000000227805 */ /* 0x000fe4000001ff00 */
[----:B0-----:R-:W-:-:S07]  /*0630*/  LEA R33, R8, R33, 0x18 ;  /* 0x0000002108217211 */ /* 0x001fce00078ec0ff */
.L_x_8:
[----:B------:R-:W-:Y:S01]  /*0640*/  IMAD R32, R28, 0xc, R33 ;  /* 0x0000000c1c207824 */ /* 0x000fe200078e0221 */
[----:B------:R-:W-:-:S04]  /*0650*/  IADD3 R35, PT, PT, R35, 0x4, RZ ;  /* 0x0000000423237810 */ /* 0x000fc80007ffe0ff */
[----:B------:R-:W0:Y:S04]  /*0660*/  LDS.128 R16, [R32] ;  /* 0x0000000020107984 */ /* 0x000e280000000c00 */
[----:B------:R-:W1:Y:S04]  /*0670*/  LDS.128 R20, [R32+0x10] ;  /* 0x0000100020147984 */ /* 0x000e680000000c00 */
[----:B------:R-:W2:Y:S04]  /*0680*/  LDS.128 R8, [R32+0x20] ;  /* 0x0000200020087984 */ /* 0x000ea80000000c00 */
[----:B------:R-:W3:Y:S01]  /*0690*/  LDS.128 R12, [R32+0x30] ;  /* 0x00003000200c7984 */ /* 0x000ee20000000c00 */
[----:B0----5:R-:W-:Y:S01]  /*06a0*/  FADD R17, -R3, R17 ;  /* 0x0000001103117221 */ /* 0x021fe20000000100 */
[----:B------:R-:W-:Y:S01]  /*06b0*/  FADD R16, -R2, R16 ;  /* 0x0000001002107221 */ /* 0x000fe20000000100 */
[----:B------:R-:W-:Y:S01]  /*06c0*/  FADD R18, -R4, R18 ;  /* 0x0000001204127221 */ /* 0x000fe20000000100 */
[----:B------:R-:W-:Y:S01]  /*06d0*/  FADD R19, -R2, R19 ;  /* 0x0000001302137221 */ /* 0x000fe20000000100 */
[----:B------:R-:W-:Y:S01]  /*06e0*/  FMUL R17, R17, R17 ;  /* 0x0000001111117220 */ /* 0x000fe20000400000 */
[C---:B-1----:R-:W-:Y:S01]  /*06f0*/  FADD R20, -R3.reuse, R20 ;  /* 0x0000001403147221 */ /* 0x042fe20000000100 */
[----:B------:R-:W-:Y:S01]  /*0700*/  FADD R21, -R4, R21 ;  /* 0x0000001504157221 */ /* 0x000fe20000000100 */
[----:B------:R-:W-:Y:S01]  /*0710*/  FADD R23, -R3, R23 ;  /* 0x0000001703177221 */ /* 0x000fe20000000100 */
[----:B------:R-:W-:Y:S01]  /*0720*/  FFMA R17, R16, R16, R17 ;  /* 0x0000001010117223 */ /* 0x000fe20000000011 */
[----:B------:R-:W-:Y:S01]  /*0730*/  FMUL R20, R20, R20 ;  /* 0x0000001414147220 */ /* 0x000fe20000400000 */
[----:B------:R-:W-:Y:S01]  /*0740*/  FADD R22, -R2, R22 ;  /* 0x0000001602167221 */ /* 0x000fe20000000100 */
[----:B------:R-:W-:Y:S01]  /*0750*/  FMUL R23, R23, R23 ;  /* 0x0000001717177220 */ /* 0x000fe20000400000 */
[----:B------:R-:W-:Y:S01]  /*0760*/  FFMA R17, R18, R18, R17 ;  /* 0x0000001212117223 */ /* 0x000fe20000000011 */
[----:B------:R-:W-:Y:S01]  /*0770*/  FFMA R20, R19, R19, R20 ;  /* 0x0000001313147223 */ /* 0x000fe20000000014 */
[----:B--2---:R-:W-:Y:S01]  /*0780*/  FADD R10, -R3, R10 ;  /* 0x0000000a030a7221 */ /* 0x004fe20000000100 */
[----:B------:R-:W-:Y:S01]  /*0790*/  FFMA R23, R22, R22, R23 ;  /* 0x0000001616177223 */ /* 0x000fe20000000017 */
[----:B------:R-:W-:Y:S01]  /*07a0*/  FADD R8, -R4, R8 ;  /* 0x0000000804087221 */ /* 0x000fe20000000100 */
[----:B------:R-:W-:Y:S01]  /*07b0*/  FSETP.GEU.AND P0, PT, R17, R34, PT ;  /* 0x000000221100720b */ /* 0x000fe20003f0e000 */
[----:B------:R-:W-:Y:S01]  /*07c0*/  FFMA R21, R21, R21, R20 ;  /* 0x0000001515157223 */ /* 0x000fe20000000014 */
[----:B------:R-:W-:Y:S01]  /*07d0*/  FADD R9, -R2, R9 ;  /* 0x0000000902097221 */ /* 0x000fe20000000100 */
[----:B------:R-:W-:Y:S01]  /*07e0*/  FMUL R10, R10, R10 ;  /* 0x0000000a0a0a7220 */ /* 0x000fe20000400000 */
[----:B------:R-:W-:Y:S01]  /*07f0*/  ISETP.EQ.OR P0, PT, R28, RZ, !P0 ;  /* 0x000000ff1c00720c */ /* 0x000fe20004702670 */
[----:B---3--:R-:W-:Y:S01]  /*0800*/  FADD R13, -R3, R13 ;  /* 0x0000000d030d7221 */ /* 0x008fe20000000100 */
[C---:B------:R-:W-:Y:S01]  /*0810*/  FADD R11, -R4.reuse, R11 ;  /* 0x0000000b040b7221 */ /* 0x040fe20000000100 */
[----:B------:R-:W-:Y:S01]  /*0820*/  FFMA R10, R9, R9, R10 ;  /* 0x00000009090a7223 */ /* 0x000fe2000000000a */
[----:B------:R-:W-:Y:S01]  /*0830*/  FSEL R34, R17, R34, P0 ;  /* 0x0000002211227208 */ /* 0x000fe20000000000 */
[----:B------:R-:W-:Y:S01]  /*0840*/  FMUL R13, R13, R13 ;  /* 0x0000000d0d0d7220 */ /* 0x000fe20000400000 */
[----:B------:R-:W0:Y:S01]  /*0850*/  LDS.128 R16, [R32+0x40] ;  /* 0x0000400020107984 */ /* 0x000e220000000c00 */
[----:B------:R-:W-:Y:S01]  /*0860*/  FADD R14, -R4, R14 ;  /* 0x0000000e040e7221 */ /* 0x000fe20000000100 */
[----:B------:R-:W-:Y:S01]  /*0870*/  FSETP.GEU.AND P6, PT, R21, R34, PT ;  /* 0x000000221500720b */ /* 0x000fe20003fce000 */
[----:B------:R-:W-:-:S03]  /*0880*/  FADD R15, -R2, R15 ;  /* 0x0000000f020f7221 */ /* 0x000fc60000000100 */
[----:B------:R-:W-:Y:S01]  /*0890*/  FSEL R34, R21, R34, !P6 ;  /* 0x0000002215227208 */ /* 0x000fe20007000000 */
[----:B------:R-:W-:Y:S01]  /*08a0*/  FFMA R21, R8, R8, R23 ;  /* 0x0000000808157223 */ /* 0x000fe20000000017 */
[----:B------:R-:W-:Y:S01]  /*08b0*/  FADD R8, -R2, R12 ;  /* 0x0000000c02087221 */ /* 0x000fe20000000100 */
[----:B------:R-:W-:-:S03]  /*08c0*/  FFMA R12, R11, R11, R10 ;  /* 0x0000000b0b0c7223 */ /* 0x000fc6000000000a */
[C---:B------:R-:W-:Y:S01]  /*08d0*/  FSETP.GEU.AND P2, PT, R21.reuse, R34, PT ;  /* 0x000000221500720b */ /* 0x040fe20003f4e000 */
[----:B------:R-:W-:Y:S02]  /*08e0*/  FFMA R13, R8, R8, R13 ;  /* 0x00000008080d7223 */ /* 0x000fe4000000000d */
[----:B------:R-:W1:Y:S01]  /*08f0*/  LDS.128 R8, [R32+0x50] ;  /* 0x0000500020087984 */ /* 0x000e620000000c00 */
[----:B------:R-:W-:Y:S01]  /*0900*/  FSEL R21, R21, R34, !P2 ;  /* 0x0000002215157208 */ /* 0x000fe20005000000 */
[----:B------:R-:W-:Y:S01]  /*0910*/  FFMA R13, R14, R14, R13 ;  /* 0x0000000e0e0d7223 */ /* 0x000fe2000000000d */
[C---:B------:R-:W-:Y:S02]  /*0920*/  IADD3 R34, PT, PT, R28.reuse, UR5, RZ ;  /* 0x000000051c227c10 */ /* 0x040fe4000fffe0ff */
[----:B------:R-:W-:Y:S02]  /*0930*/  IADD3 R28, PT, PT, R28, 0x10, RZ ;  /* 0x000000101c1c7810 */ /* 0x000fe40007ffe0ff */
[----:B------:R-:W-:-:S02]  /*0940*/  SEL R31, R34, R31, P0 ;  /* 0x0000001f221f7207 */ /* 0x000fc40000000000 */
[-C--:B------:R-:W-:Y:S02]  /*0950*/  FSETP.GEU.AND P0, PT, R12, R21.reuse, PT ;  /* 0x000000150c00720b */ /* 0x080fe40003f0e000 */
[----:B------:R-:W-:Y:S02]  /*0960*/  @!P6 IADD3 R31, PT, PT, R34, 0x1, RZ ;  /* 0x00000001221fe810 */ /* 0x000fe40007ffe0ff */
[----:B------:R-:W-:Y:S02]  /*0970*/  FSEL R12, R12, R21, !P0 ;  /* 0x000000150c0c7208 */ /* 0x000fe40004000000 */
[----:B------:R-:W-:Y:S02]  /*0980*/  @!P2 IADD3 R31, PT, PT, R34, 0x2, RZ ;  /* 0x00000002221fa810 */ /* 0x000fe40007ffe0ff */
[----:B------:R-:W-:-:S04]  /*0990*/  FSETP.GEU.AND P6, PT, R13, R12, PT ;  /* 0x0000000c0d00720b */ /* 0x000fc80003fce000 */
[----:B------:R-:W-:Y:S02]  /*09a0*/  FSEL R20, R13, R12, !P6 ;  /* 0x0000000c0d147208 */ /* 0x000fe40007000000 */
[----:B------:R-:W-:Y:S01]  /*09b0*/  @!P0 IADD3 R31, PT, PT, R34, 0x3, RZ ;  /* 0x00000003221f8810 */ /* 0x000fe20007ffe0ff */
[C---:B0-----:R-:W-:Y:S01]  /*09c0*/  FADD R16, -R3.reuse, R16 ;  /* 0x0000001003107221 */ /* 0x041fe20000000100 */
[----:B------:R-:W-:Y:S01]  /*09d0*/  FADD R19, -R3, R19 ;  /* 0x0000001303137221 */ /* 0x000fe20000000100 */
[----:B------:R-:W-:Y:S01]  /*09e0*/  FADD R17, -R4, R17 ;  /* 0x0000001104117221 */ /* 0x000fe20000000100 */
[----:B------:R-:W-:Y:S01]  /*09f0*/  FADD R18, -R2, R18 ;  /* 0x0000001202127221 */ /* 0x000fe20000000100 */
[----:B------:R-:W-:Y:S01]  /*0a00*/  FMUL R16, R16, R16 ;  /* 0x0000001010107220 */ /* 0x000fe20000400000 */
[----:B------:R-:W-:Y:S01]  /*0a10*/  FMUL R19, R19, R19 ;  /* 0x0000001313137220 */ /* 0x000fe20000400000 */
[----:B------:R-:W-:Y:S02]  /*0a20*/  @!P6 IADD3 R31, PT, PT, R34, 0x4, RZ ;  /* 0x00000004221fe810 */ /* 0x000fe40007ffe0ff */
[----:B------:R-:W-:Y:S01]  /*0a30*/  FFMA R16, R15, R15, R16 ;  /* 0x0000000f0f107223 */ /* 0x000fe20000000010 */
[----:B------:R-:W-:Y:S01]  /*0a40*/  FFMA R23, R18, R18, R19 ;  /* 0x0000001212177223 */ /* 0x000fe20000000013 */
[----:B------:R-:W0:Y:S02]  /*0a50*/  LDS.128 R12, [R32+0x70] ;  /* 0x00007000200c7984 */ /* 0x000e240000000c00 */
[----:B------:R-:W-:-:S02]  /*0a60*/  FFMA R21, R17, R17, R16 ;  /* 0x0000001111157223 */ /* 0x000fc40000000010 */
[----:B------:R-:W2:Y:S01]  /*0a70*/  LDS.128 R16, [R32+0x60] ;  /* 0x0000600020107984 */ /* 0x000ea20000000c00 */
[----:B-1----:R-:W-:Y:S01]  /*0a80*/  FADD R8, -R4, R8 ;  /* 0x0000000804087221 */ /* 0x002fe20000000100 */
[----:B------:R-:W-:Y:S01]  /*0a90*/  FADD R10, -R3, R10 ;  /* 0x0000000a030a7221 */ /* 0x000fe20000000100 */
[C---:B------:R-:W-:Y:S01]  /*0aa0*/  FSETP.GEU.AND P2, PT, R21.reuse, R20, PT ;  /* 0x000000141500720b */ /* 0x040fe20003f4e000 */
[----:B------:R-:W-:Y:S01]  /*0ab0*/  FADD R9, -R2, R9 ;  /* 0x0000000902097221 */ /* 0x000fe20000000100 */
[----:B------:R-:W-:Y:S01]  /*0ac0*/  FFMA R8, R8, R8, R23 ;  /* 0x0000000808087223 */ /* 0x000fe20000000017 */
[----:B------:R-:W-:Y:S01]  /*0ad0*/  FMUL R10, R10, R10 ;  /* 0x0000000a0a0a7220 */ /* 0x000fe20000400000 */
[----:B------:R-:W-:Y:S01]  /*0ae0*/  FSEL R21, R21, R20, !P2 ;  /* 0x0000001415157208 */ /* 0x000fe20005000000 */
[----:B------:R-:W-:Y:S02]  /*0af0*/  FADD R11, -R4, R11 ;  /* 0x0000000b040b7221 */ /* 0x000fe40000000100 */
[----:B------:R-:W-:Y:S01]  /*0b00*/  FFMA R10, R9, R9, R10 ;  /* 0x00000009090a7223 */ /* 0x000fe2000000000a */
[----:B------:R-:W-:-:S03]  /*0b10*/  FSETP.GEU.AND P0, PT, R8, R21, PT ;  /* 0x000000150800720b */ /* 0x000fc60003f0e000 */
[----:B------:R-:W-:Y:S01]  /*0b20*/  FFMA R20, R11, R11, R10 ;  /* 0x0000000b0b147223 */ /* 0x000fe2000000000a */
[----:B------:R-:W-:Y:S02]  /*0b30*/  FSEL R21, R8, R21, !P0 ;  /* 0x0000001508157208 */ /* 0x000fe40004000000 */
[----:B------:R-:W1:Y:S01]  /*0b40*/  LDS.128 R8, [R32+0x80] ;  /* 0x0000800020087984 */ /* 0x000e620000000c00 */
[----:B------:R-:W-:Y:S02]  /*0b50*/  @!P2 IADD3 R31, PT, PT, R34, 0x5, RZ ;  /* 0x00000005221fa810 */ /* 0x000fe40007ffe0ff */
[----:B------:R-:W-:-:S04]  /*0b60*/  FSETP.GEU.AND P6, PT, R20, R21, PT ;  /* 0x000000151400720b */ /* 0x000fc80003fce000 */
[----:B------:R-:W-:Y:S02]  /*0b70*/  FSEL R20, R20, R21, !P6 ;  /* 0x0000001514147208 */ /* 0x000fe40007000000 */
[----:B------:R-:W-:-:S07]  /*0b80*/  @!P0 IADD3 R31, PT, PT, R34, 0x6, RZ ;  /* 0x00000006221f8810 */ /* 0x000fce0007ffe0ff */
[----:B------:R-:W-:Y:S01]  /*0b90*/  @!P6 IADD3 R31, PT, PT, R34, 0x7, RZ ;  /* 0x00000007221fe810 */ /* 0x000fe20007ffe0ff */
[C---:B0-----:R-:W-:Y:S01]  /*0ba0*/  FADD R12, -R3.reuse, R12 ;  /* 0x0000000c030c7221 */ /* 0x041fe20000000100 */
[C---:B------:R-:W-:Y:S01]  /*0bb0*/  FADD R15, -R3.reuse, R15 ;  /* 0x0000000f030f7221 */ /* 0x040fe20000000100 */
[C---:B------:R-:W-:Y:S01]  /*0bc0*/  FADD R14, -R2.reuse, R14 ;  /* 0x0000000e020e7221 */ /* 0x040fe20000000100 */
[----:B--2---:R-:W-:Y:S01]  /*0bd0*/  FADD R17, -R3, R17 ;  /* 0x0000001103117221 */ /* 0x004fe20000000100 */
[C---:B------:R-:W-:Y:S01]  /*0be0*/  FADD R16, -R2.reuse, R16 ;  /* 0x0000001002107221 */ /* 0x040fe20000000100 */
[----:B------:R-:W-:Y:S01]  /*0bf0*/  FADD R19, -R2, R19 ;  /* 0x0000001302137221 */ /* 0x000fe20000000100 */
[----:B------:R-:W-:Y:S01]  /*0c00*/  FMUL R12, R12, R12 ;  /* 0x0000000c0c0c7220 */ /* 0x000fe20000400000 */
[----:B------:R-:W-:Y:S01]  /*0c10*/  FMUL R17, R17, R17 ;  /* 0x0000001111117220 */ /* 0x000fe20000400000 */
[----:B------:R-:W-:Y:S01]  /*0c20*/  FADD R18, -R4, R18 ;  /* 0x0000001204127221 */ /* 0x000fe20000000100 */
[----:B------:R-:W-:Y:S01]  /*0c30*/  FMUL R15, R15, R15 ;  /* 0x0000000f0f0f7220 */ /* 0x000fe20000400000 */
[----:B------:R-:W-:Y:S01]  /*0c40*/  FFMA R19, R19, R19, R12 ;  /* 0x0000001313137223 */ /* 0x000fe2000000000c */
[----:B------:R-:W-:Y:S01]  /*0c50*/  FFMA R17, R16, R16, R17 ;  /* 0x0000001010117223 */ /* 0x000fe20000000011 */
[----:B------:R-:W-:-:S03]  /*0c60*/  FADD R12, -R4, R13 ;  /* 0x0000000d040c7221 */ /* 0x000fc60000000100 */
[----:B------:R-:W-:Y:S01]  /*0c70*/  FFMA R13, R18, R18, R17 ;  /* 0x00000012120d7223 */ /* 0x000fe20000000011 */
[----:B------:R-:W-:Y:S02]  /*0c80*/  FFMA R12, R12, R12, R19 ;  /* 0x0000000c0c0c7223 */ /* 0x000fe40000000013 */
[----:B------:R-:W0:Y:S02]  /*0c90*/  LDS.128 R16, [R32+0x90] ;  /* 0x0000900020107984 */ /* 0x000e240000000c00 */
[-C--:B------:R-:W-:Y:S01]  /*0ca0*/  FSETP.GEU.AND P2, PT, R13, R20.reuse, PT ;  /* 0x000000140d00720b */ /* 0x080fe20003f4e000 */
[----:B-1----:R-:W-:Y:S01]  /*0cb0*/  FADD R21, -R3, R10 ;  /* 0x0000000a03157221 */ /* 0x002fe20000000100 */
[----:B------:R-:W-:Y:S01]  /*0cc0*/  FADD R10, -R2, R9 ;  /* 0x00000009020a7221 */ /* 0x000fe20000000100 */
[----:B------:R-:W-:Y:S01]  /*0cd0*/  FADD R9, -R4, R8 ;  /* 0x0000000804097221 */ /* 0x000fe20000000100 */
[----:B------:R-:W-:Y:S01]  /*0ce0*/  FSEL R13, R13, R20, !P2 ;  /* 0x000000140d0d7208 */ /* 0x000fe20005000000 */
[----:B------:R-:W-:Y:S01]  /*0cf0*/  FFMA R20, R14, R14, R15 ;  /* 0x0000000e0e147223 */ /* 0x000fe2000000000f */
[----:B------:R-:W-:Y:S01]  /*0d00*/  FMUL R21, R21, R21 ;  /* 0x0000001515157220 */ /* 0x000fe20000400000 */
[----:B------:R-:W-:Y:S01]  /*0d10*/  FADD R11, -R4, R11 ;  /* 0x0000000b040b7221 */ /* 0x000fe20000000100 */
[----:B------:R-:W-:Y:S01]  /*0d20*/  FSETP.GEU.AND P0, PT, R12, R13, PT ;  /* 0x0000000d0c00720b */ /* 0x000fe20003f0e000 */
[----:B------:R-:W-:Y:S01]  /*0d30*/  FFMA R9, R9, R9, R20 ;  /* 0x0000000909097223 */ /* 0x000fe20000000014 */
[----:B------:R-:W-:-:S02]  /*0d40*/  FFMA R8, R10, R10, R21 ;  /* 0x0000000a0a087223 */ /* 0x000fc40000000015 */
[----:B------:R-:W-:Y:S01]  /*0d50*/  FSEL R36, R12, R13, !P0 ;  /* 0x0000000d0c247208 */ /* 0x000fe20004000000 */
[----:B------:R-:W1:Y:S01]  /*0d60*/  LDS.128 R20, [R32+0xb0] ;  /* 0x0000b00020147984 */ /* 0x000e620000000c00 */
[----:B------:R-:W-:Y:S01]  /*0d70*/  FFMA R8, R11, R11, R8 ;  /* 0x0000000b0b087223 */ /* 0x000fe20000000008 */
[----:B------:R-:W-:Y:S02]  /*0d80*/  @!P2 IADD3 R31, PT, PT, R34, 0x8, RZ ;  /* 0x00000008221fa810 */ /* 0x000fe40007ffe0ff */
[----:B------:R-:W2:Y:S01]  /*0d90*/  LDS.128 R12, [R32+0xa0] ;  /* 0x0000a000200c7984 */ /* 0x000ea20000000c00 */
[----:B------:R-:W-:-:S03]  /*0da0*/  FSETP.GEU.AND P6, PT, R9, R36, PT ;  /* 0x000000240900720b */ /* 0x000fc60003fce000 */
[----:B------:R-:W-:Y:S02]  /*0db0*/  @!P0 IADD3 R31, PT, PT, R34, 0x9, RZ ;  /* 0x00000009221f8810 */ /* 0x000fe40007ffe0ff */
[----:B------:R-:W-:-:S04]  /*0dc0*/  FSEL R9, R9, R36, !P6 ;  /* 0x0000002409097208 */ /* 0x000fc80007000000 */
[----:B------:R-:W-:-:S04]  /*0dd0*/  FSETP.GEU.AND P2, PT, R8, R9, PT ;  /* 0x000000090800720b */ /* 0x000fc80003f4e000 */
[----:B------:R-:W-:Y:S02]  /*0de0*/  FSEL R8, R8, R9, !P2 ;  /* 0x0000000908087208 */ /* 0x000fe40005000000 */
[----:B------:R-:W-:Y:S01]  /*0df0*/  @!P6 IADD3 R31, PT, PT, R34, 0xa, RZ ;  /* 0x0000000a221fe810 */ /* 0x000fe20007ffe0ff */
[----:B0-----:R-:W-:Y:S01]  /*0e00*/  FADD R17, -R3, R17 ;  /* 0x0000001103117221 */ /* 0x001fe20000000100 */
[----:B------:R-:W-:Y:S01]  /*0e10*/  FADD R16, -R2, R16 ;  /* 0x0000001002107221 */ /* 0x000fe20000000100 */
[----:B------:R-:W-:Y:S01]  /*0e20*/  FADD R18, -R4, R18 ;  /* 0x0000001204127221 */ /* 0x000fe20000000100 */
[----:B------:R-:W-:Y:S01]  /*0e30*/  FADD R19, -R2, R19 ;  /* 0x0000001302137221 */ /* 0x000fe20000000100 */
[----:B------:R-:W-:Y:S02]  /*0e40*/  FMUL R17, R17, R17 ;  /* 0x0000001111117220 */ /* 0x000fe40000400000 */
[----:B------:R-:W-:Y:S02]  /*0e50*/  @!P2 IADD3 R31, PT, PT, R34, 0xb, RZ ;  /* 0x0000000b221fa810 */ /* 0x000fe40007ffe0ff */
[----:B------:R-:W-:-:S04]  /*0e60*/  FFMA R17, R16, R16, R17 ;  /* 0x0000001010117223 */ /* 0x000fc80000000011 */
[----:B------:R-:W-:Y:S01]  /*0e70*/  FFMA R17, R18, R18, R17 ;  /* 0x0000001212117223 */ /* 0x000fe20000000011 */
[----:B-1----:R-:W-:Y:S01]  /*0e80*/  FADD R20, -R4, R20 ;  /* 0x0000001404147221 */ /* 0x002fe20000000100 */
[----:B------:R-:W-:-:S03]  /*0e90*/  FADD R22, -R3, R22 ;  /* 0x0000001603167221 */ /* 0x000fc60000000100 */
[----:B------:R-:W-:Y:S01]  /*0ea0*/  FSETP.GEU.AND P0, PT, R17, R8, PT ;  /* 0x000000081100720b */ /* 0x000fe20003f0e000 */
[----:B------:R-:W-:Y:S01]  /*0eb0*/  FADD R21, -R2, R21 ;  /* 0x0000001502157221 */ /* 0x000fe20000000100 */
[C---:B--2---:R-:W-:Y:S01]  /*0ec0*/  FADD R12, -R3.reuse, R12 ;  /* 0x0000000c030c7221 */ /* 0x044fe20000000100 */
[----:B------:R-:W-:Y:S01]  /*0ed0*/  FADD R13, -R4, R13 ;  /* 0x0000000d040d7221 */ /* 0x000fe20000000100 */
[----:B------:R-:W-:Y:S01]  /*0ee0*/  FADD R15, -R3, R15 ;  /* 0x0000000f030f7221 */ /* 0x000fe20000000100 */
[----:B------:R-:W-:Y:S01]  /*0ef0*/  FADD R14, -R2, R14 ;  /* 0x0000000e020e7221 */ /* 0x000fe20000000100 */
[----:B------:R-:W-:Y:S01]  /*0f00*/  FMUL R12, R12, R12 ;  /* 0x0000000c0c0c7220 */ /* 0x000fe20000400000 */
[----:B------:R-:W-:Y:S01]  /*0f10*/  FSEL R8, R17, R8, !P0 ;  /* 0x0000000811087208 */ /* 0x000fe20004000000 */
[----:B------:R-:W-:Y:S01]  /*0f20*/  FMUL R15, R15, R15 ;  /* 0x0000000f0f0f7220 */ /* 0x000fe20000400000 */
[----:B------:R-:W-:Y:S01]  /*0f30*/  FMUL R22, R22, R22 ;  /* 0x0000001616167220 */ /* 0x000fe20000400000 */
[----:B------:R-:W-:Y:S01]  /*0f40*/  FFMA R12, R19, R19, R12 ;  /* 0x00000013130c7223 */ /* 0x000fe2000000000c */
[----:B------:R-:W-:Y:S01]  /*0f50*/  FADD R23, -R4, R23 ;  /* 0x0000001704177221 */ /* 0x000fe20000000100 */
[----:B------:R-:W-:Y:S01]  /*0f60*/  FFMA R15, R14, R14, R15 ;  /* 0x0000000e0e0f7223 */ /* 0x000fe2000000000f */
[----:B------:R-:W-:Y:S01]  /*0f70*/  FFMA R22, R21, R21, R22 ;  /* 0x0000001515167223 */ /* 0x000fe20000000016 */
[----:B------:R-:W-:Y:S01]  /*0f80*/  FFMA R13, R13, R13, R12 ;  /* 0x0000000d0d0d7223 */ /* 0x000fe2000000000c */
[----:B------:R-:W-:Y:S01]  /*0f90*/  @!P0 IADD3 R31, PT, PT, R34, 0xc, RZ ;  /* 0x0000000c221f8810 */ /* 0x000fe20007ffe0ff */
[----:B------:R-:W-:Y:S01]  /*0fa0*/  FFMA R15, R20, R20, R15 ;  /* 0x00000014140f7223 */ /* 0x000fe2000000000f */
[----:B------:R-:W-:-:S02]  /*0fb0*/  FFMA R23, R23, R23, R22 ;  /* 0x0000001717177223 */ /* 0x000fc40000000016 */
[----:B------:R-:W-:-:S04]  /*0fc0*/  FSETP.GEU.AND P6, PT, R13, R8, PT ;  /* 0x000000080d00720b */ /* 0x000fc80003fce000 */
[----:B------:R-:W-:-:S04]  /*0fd0*/  FSEL R8, R13, R8, !P6 ;  /* 0x000000080d087208 */ /* 0x000fc80007000000 */
[----:B------:R-:W-:-:S04]  /*0fe0*/  FSETP.GEU.AND P2, PT, R15, R8, PT ;  /* 0x000000080f00720b */ /* 0x000fc80003f4e000 */
[----:B------:R-:W-:Y:S02]  /*0ff0*/  FSEL R8, R15, R8, !P2 ;  /* 0x000000080f087208 */ /* 0x000fe40005000000 */
[----:B------:R-:W-:Y:S02]  /*1000*/  @!P6 IADD3 R31, PT, PT, R34, 0xd, RZ ;  /* 0x0000000d221fe810 */ /* 0x000fe40007ffe0ff */
[----:B------:R-:W-:-:S05]  /*1010*/  FSETP.GEU.AND P0, PT, R23, R8, PT ;  /* 0x000000081700720b */ /* 0x000fca0003f0e000 */
[----:B------:R-:W-:Y:S02]  /*1020*/  @!P2 IADD3 R31, PT, PT, R34, 0xe, RZ ;  /* 0x0000000e221fa810 */ /* 0x000fe40007ffe0ff */
[----:B------:R-:W-:-:S06]  /*1030*/  ISETP.NE.AND P2, PT, R35, R6, PT ;  /* 0x000000062300720c */ /* 0x000fcc0003f45270 */
[----:B------:R-:W-:Y:S02]  /*1040*/  @!P0 IADD3 R31, PT, PT, R34, 0xf, RZ ;  /* 0x0000000f221f8810 */ /* 0x000fe40007ffe0ff */
[----:B------:R-:W-:-:S05]  /*1050*/  FSEL R34, R23, R8, !P0 ;  /* 0x0000000817227208 */ /* 0x000fca0004000000 */
[----:B------:R-:W-:Y:S05]  /*1060*/  @P2 BRA `(.L_x_8) ;  /* 0xfffffff400742947 */ /* 0x000fea000383ffff */
.L_x_7:
[----:B------:R-:W-:Y:S05]  /*1070*/  @!P1 BRA `(.L_x_6) ;  /* 0x0000000800189947 */ /* 0x000fea0003800000 */
[C---:B------:R-:W-:Y:S02]  /*1080*/  LOP3.LUT P0, RZ, R25.reuse, 0xc, RZ, 0xc0, !PT ;  /* 0x0000000c19ff7812 */ /* 0x040fe4000780c0ff */
[----:B------:R-:W-:-:S11]  /*1090*/  LOP3.LUT P1, RZ, R25, 0x4, RZ, 0xc0, !PT ;  /* 0x0000000419ff7812 */ /* 0x000fd6000782c0ff */
[----:B------:R-:W-:Y:S05]  /*10a0*/  @!P0 BRA `(.L_x_9) ;  /* 0x0000000400548947 */ /* 0x000fea0003800000 */
[----:B------:R-:W0:Y:S01]  /*10b0*/  S2R R9, SR_CgaCtaId ;  /* 0x0000000000097919 */ /* 0x000e220000008800 */
[----:B------:R-:W-:-:S04]  /*10c0*/  MOV R8, 0x400 ;  /* 0x0000040000087802 */ /* 0x000fc80000000f00 */
[----:B0-----:R-:W-:-:S05]  /*10d0*/  LEA R9, R9, R8, 0x18 ;  /* 0x0000000809097211 */ /* 0x001fca00078ec0ff */
[----:B------:R-:W-:-:S05]  /*10e0*/  IMAD R32, R28, 0xc, R9 ;  /* 0x0000000c1c207824 */ /* 0x000fca00078e0209 */
        /* <DEDUP_REMOVED lines=26> */
[----:B------:R-:W-:Y:S01]  /*1290*/  FFMA R33, R8, R8, R33 ;  /* 0x0000000808217223 */ /* 0x000fe20000000021 */
[----:B------:R-:W-:Y:S01]  /*12a0*/  FADD R11, -R4, R11 ;  /* 0x0000000b040b7221 */ /* 0x000fe20000000100 */
[----:B------:R-:W-:Y:S01]  /*12b0*/  FFMA R10, R9, R9, R10 ;  /* 0x00000009090a7223 */ /* 0x000fe2000000000a */
[----:B------:R-:W-:Y:S01]  /*12c0*/  FSEL R34, R13, R34, P0 ;  /* 0x000000220d227208 */ /* 0x000fe20000000000 */
[----:B---3--:R-:W-:Y:S01]  /*12d0*/  FADD R17, -R3, R17 ;  /* 0x0000001103117221 */ /* 0x008fe20000000100 */
[----:B------:R-:W0:Y:S01]  /*12e0*/  LDS.128 R12, [R32+0x40] ;  /* 0x00004000200c7984 */ /* 0x000e220000000c00 */
[----:B------:R-:W-:Y:S01]  /*12f0*/  FFMA R9, R11, R11, R10 ;  /* 0x0000000b0b097223 */ /* 0x000fe2000000000a */
[-C--:B------:R-:W-:Y:S01]  /*1300*/  FSETP.GEU.AND P6, PT, R21, R34.reuse, PT ;  /* 0x000000221500720b */ /* 0x080fe20003fce000 */
[----:B------:R-:W-:Y:S01]  /*1310*/  FADD R16, -R2, R16 ;  /* 0x0000001002107221 */ /* 0x000fe20000000100 */
[----:B------:R-:W-:Y:S01]  /*1320*/  IADD3 R8, PT, PT, R28, UR5, RZ ;  /* 0x000000051c087c10 */ /* 0x000fe2000fffe0ff */
[----:B------:R-:W-:Y:S01]  /*1330*/  FMUL R17, R17, R17 ;  /* 0x0000001111117220 */ /* 0x000fe20000400000 */
[----:B------:R-:W-:Y:S01]  /*1340*/  FSEL R34, R21, R34, !P6 ;  /* 0x0000002215227208 */ /* 0x000fe20007000000 */
[----:B------:R-:W-:Y:S01]  /*1350*/  FADD R18, -R4, R18 ;  /* 0x0000001204127221 */ /* 0x000fe20000000100 */
[----:B------:R-:W1:Y:S01]  /*1360*/  LDS.128 R20, [R32+0x50] ;  /* 0x0000500020147984 */ /* 0x000e620000000c00 */
[----:B------:R-:W-:Y:S01]  /*1370*/  SEL R31, R8, R31, P0 ;  /* 0x0000001f081f7207 */ /* 0x000fe20000000000 */
[----:B------:R-:W-:Y:S01]  /*1380*/  FFMA R17, R16, R16, R17 ;  /* 0x0000001010117223 */ /* 0x000fe20000000011 */
[C---:B------:R-:W-:Y:S01]  /*1390*/  FSETP.GEU.AND P2, PT, R33.reuse, R34, PT ;  /* 0x000000222100720b */ /* 0x040fe20003f4e000 */
[----:B------:R-:W-:Y:S01]  /*13a0*/  FADD R19, -R2, R19 ;  /* 0x0000001302137221 */ /* 0x000fe20000000100 */
[----:B------:R-:W-:Y:S01]  /*13b0*/  IADD3 R28, PT, PT, R28, 0x8, RZ ;  /* 0x000000081c1c7810 */ /* 0x000fe20007ffe0ff */
[----:B------:R-:W-:Y:S01]  /*13c0*/  FFMA R18, R18, R18, R17 ;  /* 0x0000001212127223 */ /* 0x000fe20000000011 */
[----:B------:R-:W-:-:S02]  /*13d0*/  FSEL R34, R33, R34, !P2 ;  /* 0x0000002221227208 */ /* 0x000fc40005000000 */
[----:B------:R-:W-:Y:S02]  /*13e0*/  @!P6 IADD3 R31, PT, PT, R8, 0x1, RZ ;  /* 0x00000001081fe810 */ /* 0x000fe40007ffe0ff */
[----:B------:R-:W-:-:S04]  /*13f0*/  FSETP.GEU.AND P0, PT, R9, R34, PT ;  /* 0x000000220900720b */ /* 0x000fc80003f0e000 */
        /* <DEDUP_REMOVED lines=9> */
[----:B------:R-:W-:Y:S02]  /*1490*/  FMUL R12, R12, R12 ;  /* 0x0000000c0c0c7220 */ /* 0x000fe40000400000 */
[----:B------:R-:W-:Y:S01]  /*14a0*/  @!P6 IADD3 R31, PT, PT, R8, 0x4, RZ ;  /* 0x00000004081fe810 */ /* 0x000fe20007ffe0ff */
[----:B------:R-:W-:Y:S01]  /*14b0*/  FMUL R15, R15, R15 ;  /* 0x0000000f0f0f7220 */ /* 0x000fe20000400000 */
[----:B------:R-:W-:Y:S01]  /*14c0*/  FFMA R12, R19, R19, R12 ;  /* 0x00000013130c7223 */ /* 0x000fe2000000000c */
[----:B-1----:R-:W-:-:S02]  /*14d0*/  FADD R20, -R4, R20 ;  /* 0x0000001404147221 */ /* 0x002fc40000000100 */
[----:B------:R-:W-:Y:S01]  /*14e0*/  FFMA R15, R14, R14, R15 ;  /* 0x0000000e0e0f7223 */ /* 0x000fe2000000000f */
[----:B------:R-:W-:Y:S01]  /*14f0*/  FADD R22, -R3, R22 ;  /* 0x0000001603167221 */ /* 0x000fe20000000100 */
[----:B------:R-:W-:Y:S01]  /*1500*/  FFMA R12, R13, R13, R12 ;  /* 0x0000000d0d0c7223 */ /* 0x000fe2000000000c */
[----:B------:R-:W-:Y:S01]  /*1510*/  FADD R21, -R2, R21 ;  /* 0x0000001502157221 */ /* 0x000fe20000000100 */
[----:B------:R-:W-:Y:S01]  /*1520*/  FFMA R20, R20, R20, R15 ;  /* 0x0000001414147223 */ /* 0x000fe2000000000f */
[----:B------:R-:W-:Y:S01]  /*1530*/  FMUL R22, R22, R22 ;  /* 0x0000001616167220 */ /* 0x000fe20000400000 */
[----:B------:R-:W-:Y:S01]  /*1540*/  FADD R23, -R4, R23 ;  /* 0x0000001704177221 */ /* 0x000fe20000000100 */
[C---:B------:R-:W-:Y:S02]  /*1550*/  FSETP.GEU.AND P2, PT, R12.reuse, R9, PT ;  /* 0x000000090c00720b */ /* 0x040fe40003f4e000 */
[----:B------:R-:W-:Y:S02]  /*1560*/  FFMA R22, R21, R21, R22 ;  /* 0x0000001515167223 */ /* 0x000fe40000000016 */
[----:B------:R-:W-:-:S02]  /*1570*/  FSEL R9, R12, R9, !P2 ;  /* 0x000000090c097208 */ /* 0x000fc40005000000 */
[----:B------:R-:W-:Y:S02]  /*1580*/  FFMA R22, R23, R23, R22 ;  /* 0x0000001717167223 */ /* 0x000fe40000000016 */
[----:B------:R-:W-:-:S04]  /*1590*/  FSETP.GEU.AND P0, PT, R20, R9, PT ;  /* 0x000000091400720b */ /* 0x000fc80003f0e000 */
[----:B------:R-:W-:Y:S02]  /*15a0*/  FSEL R9, R20, R9, !P0 ;  /* 0x0000000914097208 */ /* 0x000fe40004000000 */
[----:B------:R-:W-:Y:S02]  /*15b0*/  @!P2 IADD3 R31, PT, PT, R8, 0x5, RZ ;  /* 0x00000005081fa810 */ /* 0x000fe40007ffe0ff */
[----:B------:R-:W-:-:S04]  /*15c0*/  FSETP.GEU.AND P6, PT, R22, R9, PT ;  /* 0x000000091600720b */ /* 0x000fc80003fce000 */
[----:B------:R-:W-:Y:S02]  /*15d0*/  FSEL R34, R22, R9, !P6 ;  /* 0x0000000916227208 */ /* 0x000fe40007000000 */
[----:B------:R-:W-:-:S07]  /*15e0*/  @!P0 IADD3 R31, PT, PT, R8, 0x6, RZ ;  /* 0x00000006081f8810 */ /* 0x000fce0007ffe0ff */
[----:B------:R-:W-:-:S07]  /*15f0*/  @!P6 IADD3 R31, PT, PT, R8, 0x7, RZ ;  /* 0x00000007081fe810 */ /* 0x000fce0007ffe0ff */
.L_x_9:
[----:B------:R-:W-:Y:S05]  /*1600*/  @P1 BRA `(.L_x_6) ;  /* 0x0000000000b41947 */ /* 0x000fea0003800000 */
[----:B------:R-:W0:Y:S01]  /*1610*/  S2R R9, SR_CgaCtaId ;  /* 0x0000000000097919 */ /* 0x000e220000008800 */
[----:B------:R-:W-:-:S04]  /*1620*/  MOV R8, 0x400 ;  /* 0x0000040000087802 */ /* 0x000fc80000000f00 */
[----:B0-----:R-:W-:-:S05]  /*1630*/  LEA R9, R9, R8, 0x18 ;  /* 0x0000000809097211 */ /* 0x001fca00078ec0ff */
[----:B------:R-:W-:-:S05]  /*1640*/  IMAD R20, R28, 0xc, R9 ;  /* 0x0000000c1c147824 */ /* 0x000fca00078e0209 */
[----:B------:R-:W0:Y:S04]  /*1650*/  LDS.128 R8, [R20] ;  /* 0x0000000014087984 */ /* 0x000e280000000c00 */
[----:B------:R-:W1:Y:S04]  /*1660*/  LDS.128 R12, [R20+0x10] ;  /* 0x00001000140c7984 */ /* 0x000e680000000c00 */
[----:B------:R-:W2:Y:S01]  /*1670*/  LDS.128 R16, [R20+0x20] ;  /* 0x0000200014107984 */ /* 0x000ea20000000c00 */
        /* <DEDUP_REMOVED lines=19> */
[----:B------:R-:W-:Y:S01]  /*17b0*/  FFMA R16, R16, R16, R15 ;  /* 0x0000001010107223 */ /* 0x000fe2000000000f */
[----:B------:R-:W-:Y:S01]  /*17c0*/  FADD R17, -R2, R17 ;  /* 0x0000001102117221 */ /* 0x000fe20000000100 */
[----:B------:R-:W-:Y:S01]  /*17d0*/  ISETP.EQ.OR P0, PT, R28, RZ, !P0 ;  /* 0x000000ff1c00720c */ /* 0x000fe20004702670 */
[----:B------:R-:W-:Y:S01]  /*17e0*/  FMUL R18, R18, R18 ;  /* 0x0000001212127220 */ /* 0x000fe20000400000 */
[----:B------:R-:W-:Y:S01]  /*17f0*/  FADD R19, -R4, R19 ;  /* 0x0000001304137221 */ /* 0x000fe20000000100 */
[----:B------:R-:W-:-:S02]  /*1800*/  IADD3 R28, PT, PT, R28, UR5, RZ ;  /* 0x000000051c1c7c10 */ /* 0x000fc4000fffe0ff */
[----:B------:R-:W-:Y:S01]  /*1810*/  FSEL R9, R9, R34, P0 ;  /* 0x0000002209097208 */ /* 0x000fe20000000000 */
[----:B------:R-:W-:Y:S01]  /*1820*/  FFMA R18, R17, R17, R18 ;  /* 0x0000001111127223 */ /* 0x000fe20000000012 */
[----:B------:R-:W-:Y:S02]  /*1830*/  SEL R31, R28, R31, P0 ;  /* 0x0000001f1c1f7207 */ /* 0x000fe40000000000 */
[----:B------:R-:W-:Y:S01]  /*1840*/  FSETP.GEU.AND P1, PT, R12, R9, PT ;  /* 0x000000090c00720b */ /* 0x000fe20003f2e000 */
[----:B------:R-:W-:-:S03]  /*1850*/  FFMA R18, R19, R19, R18 ;  /* 0x0000001313127223 */ /* 0x000fc60000000012 */
[----:B------:R-:W-:-:S04]  /*1860*/  FSEL R9, R12, R9, !P1 ;  /* 0x000000090c097208 */ /* 0x000fc80004800000 */
[----:B------:R-:W-:-:S04]  /*1870*/  FSETP.GEU.AND P2, PT, R16, R9, PT ;  /* 0x000000091000720b */ /* 0x000fc80003f4e000 */
[----:B------:R-:W-:Y:S02]  /*1880*/  FSEL R9, R16, R9, !P2 ;  /* 0x0000000910097208 */ /* 0x000fe40005000000 */
[----:B------:R-:W-:Y:S02]  /*1890*/  @!P1 IADD3 R31, PT, PT, R28, 0x1, RZ ;  /* 0x000000011c1f9810 */ /* 0x000fe40007ffe0ff */
[----:B------:R-:W-:-:S04]  /*18a0*/  FSETP.GEU.AND P6, PT, R18, R9, PT ;  /* 0x000000091200720b */ /* 0x000fc80003fce000 */
[----:B------:R-:W-:Y:S02]  /*18b0*/  FSEL R34, R18, R9, !P6 ;  /* 0x0000000912227208 */ /* 0x000fe40007000000 */
[----:B------:R-:W-:-:S07]  /*18c0*/  @!P2 IADD3 R31, PT, PT, R28, 0x2, RZ ;  /* 0x000000021c1fa810 */ /* 0x000fce0007ffe0ff */
[----:B------:R-:W-:-:S07]  /*18d0*/  @!P6 IADD3 R31, PT, PT, R28, 0x3, RZ ;  /* 0x000000031c1fe810 */ /* 0x000fce0007ffe0ff */
.L_x_6:
[----:B------:R-:W-:-:S09]  /*18e0*/  UISETP.NE.AND UP0, UPT, UR12, URZ, UPT ;  /* 0x000000ff0c00728c */ /* 0x000fd2000bf05270 */
[----:B------:R-:W-:Y:S05]  /*18f0*/  BRA.U !UP0, `(.L_x_10) ;  /* 0x0000000508e47547 */ /* 0x000fea000b800000 */
[----:B------:R-:W-:Y:S02]  /*1900*/  LOP3.LUT P6, RZ, R26, 0x3, RZ, 0xc0, !PT ;  /* 0x000000031aff7812 */ /* 0x000fe400078cc0ff */
[----:B------:R-:W-:Y:S01]  /*1910*/  MOV R13, R7 ;  /* 0x00000007000d7202 */ /* 0x000fe20000000f00 */
[----:B------:R-:W-:Y:S10]  /*1920*/  @P4 BRA `(.L_x_11) ;  /* 0x0000000400004947 */ /* 0x000ff40003800000 */
[----:B------:R-:W0:Y:S01]  /*1930*/  S2R R9, SR_CgaCtaId ;  /* 0x0000000000097919 */ /* 0x000e220000008800 */
[----:B------:R-:W-:Y:S01]  /*1940*/  MOV R8, 0x400 ;  /* 0x0000040000087802 */ /* 0x000fe20000000f00 */
[----:B------:R-:W-:Y:S01]  /*1950*/  HFMA2 R10, -RZ, RZ, 0, 0 ;  /* 0x00000000ff0a7431 */ /* 0x000fe200000001ff */
[----:B------:R-:W-:Y:S02]  /*1960*/  MOV R13, R7 ;  /* 0x00000007000d7202 */ /* 0x000fe40000000f00 */
[----:B0-----:R-:W-:-:S07]  /*1970*/  LEA R8, R9, R8, 0x18 ;  /* 0x0000000809087211 */ /* 0x001fce00078ec0ff */
.L_x_12:
[----:B------:R-:W-:Y:S01]  /*1980*/  IMAD R16, R13, 0xc, R8 ;  /* 0x0000000c0d107824 */ /* 0x000fe200078e0208 */
[----:B------:R-:W-:-:S04]  /*1990*/  IADD3 R10, PT, PT, R10, 0x4, RZ ;  /* 0x000000040a0a7810 */ /* 0x000fc80007ffe0ff */
[----:B------:R-:W0:Y:S04]  /*19a0*/  LDS R12, [R16+0x4] ;  /* 0x00000400100c7984 */ /* 0x000e280000000800 */
[----:B------:R-:W1:Y:S04]  /*19b0*/  LDS R17, [R16] ;  /* 0x0000000010117984 */ /* 0x000e680000000800 */
[----:B------:R-:W2:Y:S04]  /*19c0*/  LDS R23, [R16+0x8] ;  /* 0x0000080010177984 */ /* 0x000ea80000000800 */
[----:B------:R-:W3:Y:S04]  /*19d0*/  LDS R22, [R16+0x10] ;  /* 0x0000100010167984 */ /* 0x000ee80000000800 */
[----:B------:R-:W4:Y:S04]  /*19e0*/  LDS R19, [R16+0xc] ;  /* 0x00000c0010137984 */ /* 0x000f280000000800 */
[----:B------:R-:W4:Y:S04]  /*19f0*/  LDS R15, [R16+0x14] ;  /* 0x00001400100f7984 */ /* 0x000f280000000800 */
[----:B------:R-:W4:Y:S04]  /*1a00*/  LDS R14, [R16+0x1c] ;  /* 0x00001c00100e7984 */ /* 0x000f280000000800 */
[----:B------:R-:W4:Y:S04]  /*1a10*/  LDS R11, [R16+0x18] ;  /* 0x00001800100b7984 */ /* 0x000f280000000800 */
[----:B------:R-:W4:Y:S01]  /*1a20*/  LDS R9, [R16+0x20] ;  /* 0x0000200010097984 */ /* 0x000f220000000800 */
[----:B0----5:R-:W-:-:S03]  /*1a30*/  FADD R20, -R3, R12 ;  /* 0x0000000c03147221 */ /* 0x021fc60000000100 */
[----:B------:R-:W0:Y:S01]  /*1a40*/  LDS R12, [R16+0x28] ;  /* 0x00002800100c7984 */ /* 0x000e220000000800 */
[----:B------:R-:W-:Y:S01]  /*1a50*/  FMUL R21, R20, R20 ;  /* 0x0000001414157220 */ /* 0x000fe20000400000 */
[----:B-1----:R-:W-:Y:S02]  /*1a60*/  FADD R18, -R2, R17 ;  /* 0x0000001102127221 */ /* 0x002fe40000000100 */
[----:B------:R-:W1:Y:S01]  /*1a70*/  LDS R17, [R16+0x24] ;  /* 0x0000240010117984 */ /* 0x000e620000000800 */
[----:B--2---:R-:W-:Y:S01]  /*1a80*/  FADD R23, -R4, R23 ;  /* 0x0000001704177221 */ /* 0x004fe20000000100 */
[----:B------:R-:W-:Y:S02]  /*1a90*/  FFMA R18, R18, R18, R21 ;  /* 0x0000001212127223 */ /* 0x000fe40000000015 */
[----:B------:R2:W1:Y:S01]  /*1aa0*/  LDS R21, [R16+0x2c] ;  /* 0x00002c0010157984 */ /* 0x0004620000000800 */
[----:B---3--:R-:W-:Y:S01]  /*1ab0*/  FADD R22, -R3, R22 ;  /* 0x0000001603167221 */ /* 0x008fe20000000100 */
[----:B------:R-:W-:Y:S01]  /*1ac0*/  FFMA R23, R23, R23, R18 ;  /* 0x0000001717177223 */ /* 0x000fe20000000012 */
[----:B----4-:R-:W-:-:S02]  /*1ad0*/  FADD R19, -R2, R19 ;  /* 0x0000001302137221 */ /* 0x010fc40000000100 */
[----:B------:R-:W-:Y:S02]  /*1ae0*/  FMUL R22, R22, R22 ;  /* 0x0000001616167220 */ /* 0x000fe40000400000 */
[-C--:B------:R-:W-:Y:S01]  /*1af0*/  FSETP.GEU.AND P2, PT, R23, R34.reuse, PT ;  /* 0x000000221700720b */ /* 0x080fe20003f4e000 */
[----:B------:R-:W-:Y:S01]  /*1b00*/  FADD R15, -R4, R15 ;  /* 0x0000000f040f7221 */ /* 0x000fe20000000100 */
[----:B------:R-:W-:Y:S02]  /*1b10*/  FFMA R22, R19, R19, R22 ;  /* 0x0000001313167223 */ /* 0x000fe40000000016 */
[----:B------:R-:W-:Y:S01]  /*1b20*/  ISETP.EQ.OR P2, PT, R13, RZ, !P2 ;  /* 0x000000ff0d00720c */ /* 0x000fe20005742670 */
[----:B--2---:R-:W-:Y:S01]  /*1b30*/  FADD R16, -R3, R14 ;  /* 0x0000000e03107221 */ /* 0x004fe20000000100 */
[----:B------:R-:W-:Y:S02]  /*1b40*/  FFMA R22, R15, R15, R22 ;  /* 0x0000000f0f167223 */ /* 0x000fe40000000016 */
[----:B------:R-:W-:-:S02]  /*1b50*/  FSEL R23, R23, R34, P2 ;  /* 0x0000002217177208 */ /* 0x000fc40001000000 */
[----:B------:R-:W-:Y:S01]  /*1b60*/  IADD3 R14, PT, PT, R13, UR5, RZ ;  /* 0x000000050d0e7c10 */ /* 0x000fe2000fffe0ff */
[----:B------:R-:W-:Y:S01]  /*1b70*/  FADD R11, -R2, R11 ;  /* 0x0000000b020b7221 */ /* 0x000fe20000000100 */
[----:B------:R-:W-:Y:S01]  /*1b80*/  FMUL R16, R16, R16 ;  /* 0x0000001010107220 */ /* 0x000fe20000400000 */
[----:B------:R-:W-:Y:S01]  /*1b90*/  FSETP.GEU.AND P1, PT, R22, R23, PT ;  /* 0x000000171600720b */ /* 0x000fe20003f2e000 */
[----:B------:R-:W-:Y:S01]  /*1ba0*/  FADD R9, -R4, R9 ;  /* 0x0000000904097221 */ /* 0x000fe20000000100 */
[C---:B------:R-:W-:Y:S01]  /*1bb0*/  IADD3 R13, PT, PT, R14.reuse, UR11, RZ ;  /* 0x0000000b0e0d7c10 */ /* 0x040fe2000fffe0ff */
[----:B------:R-:W-:Y:S01]  /*1bc0*/  FFMA R16, R11, R11, R16 ;  /* 0x0000000b0b107223 */ /* 0x000fe20000000010 */
[----:B------:R-:W-:Y:S02]  /*1bd0*/  SEL R31, R14, R31, P2 ;  /* 0x0000001f0e1f7207 */ /* 0x000fe40001000000 */
[----:B------:R-:W-:Y:S01]  /*1be0*/  ISETP.EQ.OR P1, PT, R13, RZ, !P1 ;  /* 0x000000ff0d00720c */ /* 0x000fe20004f22670 */
[----:B------:R-:W-:-:S03]  /*1bf0*/  FFMA R9, R9, R9, R16 ;  /* 0x0000000909097223 */ /* 0x000fc60000000010 */
[----:B------:R-:W-:Y:S01]  /*1c00*/  FSEL R22, R22, R23, P1 ;  /* 0x0000001716167208 */ /* 0x000fe20000800000 */
[----:B0-----:R-:W-:-:S03]  /*1c10*/  FADD R12, -R3, R12 ;  /* 0x0000000c030c7221 */ /* 0x001fc60000000100 */
[----:B------:R-:W-:Y:S01]  /*1c20*/  FSETP.GEU.AND P0, PT, R9, R22, PT ;  /* 0x000000160900720b */ /* 0x000fe20003f0e000 */
[----:B------:R-:W-:Y:S01]  /*1c30*/  FMUL R12, R12, R12 ;  /* 0x0000000c0c0c7220 */ /* 0x000fe20000400000 */
[----:B-1----:R-:W-:Y:S02]  /*1c40*/  FADD R17, -R2, R17 ;  /* 0x0000001102117221 */ /* 0x002fe40000000100 */
[----:B------:R-:W-:Y:S01]  /*1c50*/  ISETP.EQ.OR P0, PT, R13, -0x1, !P0 ;  /* 0xffffffff0d00780c */ /* 0x000fe20004702670 */
[----:B------:R-:W-:Y:S01]  /*1c60*/  FADD R21, -R4, R21 ;  /* 0x0000001504157221 */ /* 0x000fe20000000100 */
[----:B------:R-:W-:Y:S02]  /*1c70*/  FFMA R12, R17, R17, R12 ;  /* 0x00000011110c7223 */ /* 0x000fe4000000000c */
[----:B------:R-:W-:Y:S02]  /*1c80*/  FSEL R9, R9, R22, P0 ;  /* 0x0000001609097208 */ /* 0x000fe40000000000 */
[----:B------:R-:W-:Y:S01]  /*1c90*/  @P1 IADD3 R31, PT, PT, R14, 0x1, RZ ;  /* 0x000000010e1f1810 */ /* 0x000fe20007ffe0ff */
[----:B------:R-:W-:-:S05]  /*1ca0*/  FFMA R12, R21, R21, R12 ;  /* 0x00000015150c7223 */ /* 0x000fca000000000c */
[----:B------:R-:W-:Y:S02]  /*1cb0*/  FSETP.GEU.AND P2, PT, R12, R9, PT ;  /* 0x000000090c00720b */ /* 0x000fe40003f4e000 */
[----:B------:R-:W-:Y:S02]  /*1cc0*/  @P0 IADD3 R31, PT, PT, R14, 0x2, RZ ;  /* 0x000000020e1f0810 */ /* 0x000fe40007ffe0ff */
[----:B------:R-:W-:Y:S02]  /*1cd0*/  ISETP.NE.AND P0, PT, R10, R5, PT ;  /* 0x000000050a00720c */ /* 0x000fe40003f05270 */
[C---:B------:R-:W-:Y:S02]  /*1ce0*/  ISETP.EQ.OR P2, PT, R13.reuse, -0x2, !P2 ;  /* 0xfffffffe0d00780c */ /* 0x040fe40005742670 */
[----:B------:R-:W-:Y:S02]  /*1cf0*/  IADD3 R13, PT, PT, R13, 0x3, RZ ;  /* 0x000000030d0d7810 */ /* 0x000fe40007ffe0ff */
[----:B------:R-:W-:-:S09]  /*1d00*/  FSEL R34, R12, R9, P2 ;  /* 0x000000090c227208 */ /* 0x000fd20001000000 */
[----:B------:R-:W-:Y:S01]  /*1d10*/  @P2 IADD3 R31, PT, PT, R14, 0x3, RZ ;  /* 0x000000030e1f2810 */ /* 0x000fe20007ffe0ff */
[----:B------:R-:W-:Y:S06]  /*1d20*/  @P0 BRA `(.L_x_12) ;  /* 0xfffffffc00140947 */ /* 0x000fec000383ffff */
.L_x_11:
[----:B------:R-:W-:Y:S05]  /*1d30*/  @!P6 BRA `(.L_x_10) ;  /* 0x0000000000d4e947 */ /* 0x000fea0003800000 */
[----:B------:R-:W-:Y:S01]  /*1d40*/  LOP3.LUT P2, RZ, R27, 0x1, RZ, 0xc0, !PT ;  /* 0x000000011bff7812 */ /* 0x000fe2000784c0ff */
[----:B------:R-:W-:-:S12]  /*1d50*/  @!P3 BRA `(.L_x_13) ;  /* 0x000000000084b947 */ /* 0x000fd80003800000 */
[----:B------:R-:W0:Y:S01]  /*1d60*/  S2R R9, SR_CgaCtaId ;  /* 0x0000000000097919 */ /* 0x000e220000008800 */
[----:B------:R-:W-:-:S04]  /*1d70*/  MOV R8, 0x400 ;  /* 0x0000040000087802 */ /* 0x000fc80000000f00 */
[----:B0-----:R-:W-:-:S05]  /*1d80*/  LEA R8, R9, R8, 0x18 ;  /* 0x0000000809087211 */ /* 0x001fca00078ec0ff */
[----:B------:R-:W-:-:S05]  /*1d90*/  IMAD R8, R13, 0xc, R8 ;  /* 0x0000000c0d087824 */ /* 0x000fca00078e0208 */
[----:B------:R-:W0:Y:S04]  /*1da0*/  LDS R10, [R8+0x4] ;  /* 0x00000400080a7984 */ /* 0x000e280000000800 */
[----:B------:R-:W1:Y:S04]  /*1db0*/  LDS R9, [R8] ;  /* 0x0000000008097984 */ /* 0x000e680000000800 */
[----:B------:R-:W2:Y:S04]  /*1dc0*/  LDS R11, [R8+0x8] ;  /* 0x00000800080b7984 */ /* 0x000ea80000000800 */
[----:B------:R-:W3:Y:S04]  /*1dd0*/  LDS R12, [R8+0x10] ;  /* 0x00001000080c7984 */ /* 0x000ee80000000800 */
[----:B------:R-:W4:Y:S04]  /*1de0*/  LDS R15, [R8+0xc] ;  /* 0x00000c00080f7984 */ /* 0x000f280000000800 */
[----:B------:R0:W4:Y:S02]  /*1df0*/  LDS R17, [R8+0x14] ;  /* 0x0000140008117984 */ /* 0x0001240000000800 */
[----:B0-----:R-:W-:Y:S01]  /*1e00*/  IADD3 R8, PT, PT, R13, UR5, RZ ;  /* 0x000000050d087c10 */ /* 0x001fe2000fffe0ff */
[----:B-----5:R-:W-:Y:S01]  /*1e10*/  FADD R10, -R3, R10 ;  /* 0x0000000a030a7221 */ /* 0x020fe20000000100 */
[----:B-1----:R-:W-:-:S03]  /*1e20*/  FADD R9, -R2, R9 ;  /* 0x0000000902097221 */ /* 0x002fc60000000100 */
[----:B------:R-:W-:Y:S01]  /*1e30*/  FMUL R10, R10, R10 ;  /* 0x0000000a0a0a7220 */ /* 0x000fe20000400000 */
[----:B--2---:R-:W-:-:S03]  /*1e40*/  FADD R11, -R4, R11 ;  /* 0x0000000b040b7221 */ /* 0x004fc60000000100 */
[----:B------:R-:W-:Y:S01]  /*1e50*/  FFMA R10, R9, R9, R10 ;  /* 0x00000009090a7223 */ /* 0x000fe2000000000a */
[----:B---3--:R-:W-:-:S03]  /*1e60*/  FADD R12, -R3, R12 ;  /* 0x0000000c030c7221 */ /* 0x008fc60000000100 */
[----:B------:R-:W-:Y:S01]  /*1e70*/  FFMA R11, R11, R11, R10 ;  /* 0x0000000b0b0b7223 */ /* 0x000fe2000000000a */
[----:B----4-:R-:W-:Y:S01]  /*1e80*/  FADD R15, -R2, R15 ;  /* 0x0000000f020f7221 */ /* 0x010fe20000000100 */
[----:B------:R-:W-:-:S03]  /*1e90*/  FMUL R12, R12, R12 ;  /* 0x0000000c0c0c7220 */ /* 0x000fc60000400000 */
[-C--:B------:R-:W-:Y:S01]  /*1ea0*/  FSETP.GEU.AND P0, PT, R11, R34.reuse, PT ;  /* 0x000000220b00720b */ /* 0x080fe20003f0e000 */
[----:B------:R-:W-:Y:S01]  /*1eb0*/  FADD R17, -R4, R17 ;  /* 0x0000001104117221 */ /* 0x000fe20000000100 */
[----:B------:R-:W-:Y:S02]  /*1ec0*/  FFMA R12, R15, R15, R12 ;  /* 0x0000000f0f0c7223 */ /* 0x000fe4000000000c */
[----:B------:R-:W-:Y:S02]  /*1ed0*/  ISETP.EQ.OR P0, PT, R13, RZ, !P0 ;  /* 0x000000ff0d00720c */ /* 0x000fe40004702670 */
[C---:B------:R-:W-:Y:S01]  /*1ee0*/  IADD3 R13, PT, PT, R8.reuse, UR11, RZ ;  /* 0x0000000b080d7c10 */ /* 0x040fe2000fffe0ff */
[----:B------:R-:W-:Y:S01]  /*1ef0*/  FFMA R17, R17, R17, R12 ;  /* 0x0000001111117223 */ /* 0x000fe2000000000c */
[----:B------:R-:W-:Y:S02]  /*1f00*/  FSEL R34, R11, R34, P0 ;  /* 0x000000220b227208 */ /* 0x000fe40000000000 */
[----:B------:R-:W-:-:S02]  /*1f10*/  SEL R31, R8, R31, P0 ;  /* 0x0000001f081f7207 */ /* 0x000fc40000000000 */
[----:B------:R-:W-:-:S04]  /*1f20*/  FSETP.GEU.AND P1, PT, R17, R34, PT ;  /* 0x000000221100720b */ /* 0x000fc80003f2e000 */
[C---:B------:R-:W-:Y:S02]  /*1f30*/  ISETP.EQ.OR P1, PT, R13.reuse, RZ, !P1 ;  /* 0x000000ff0d00720c */ /* 0x040fe40004f22670 */
[----:B------:R-:W-:Y:S02]  /*1f40*/  IADD3 R13, PT, PT, R13, 0x1, RZ ;  /* 0x000000010d0d7810 */ /* 0x000fe40007ffe0ff */
[----:B------:R-:W-:-:S09]  /*1f50*/  FSEL R34, R17, R34, P1 ;  /* 0x0000002211227208 */ /* 0x000fd20000800000 */
[----:B------:R-:W-:-:S07]  /*1f60*/  @P1 IADD3 R31, PT, PT, R8, 0x1, RZ ;  /* 0x00000001081f1810 */ /* 0x000fce0007ffe0ff */
.L_x_13:
[----:B------:R-:W-:Y:S05]  /*1f70*/  @!P2 BRA `(.L_x_10) ;  /* 0x000000000044a947 */ /* 0x000fea0003800000 */
[----:B------:R-:W0:Y:S01]  /*1f80*/  S2R R9, SR_CgaCtaId ;  /* 0x0000000000097919 */ /* 0x000e220000008800 */
[----:B------:R-:W-:-:S04]  /*1f90*/  MOV R8, 0x400 ;  /* 0x0000040000087802 */ /* 0x000fc80000000f00 */
[----:B0-----:R-:W-:-:S05]  /*1fa0*/  LEA R8, R9, R8, 0x18 ;  /* 0x0000000809087211 */ /* 0x001fca00078ec0ff */
[----:B------:R-:W-:-:S05]  /*1fb0*/  IMAD R8, R13, 0xc, R8 ;  /* 0x0000000c0d087824 */ /* 0x000fca00078e0208 */
[----:B------:R-:W0:Y:S04]  /*1fc0*/  LDS R10, [R8+0x4] ;  /* 0x00000400080a7984 */ /* 0x000e280000000800 */
[----:B------:R-:W1:Y:S04]  /*1fd0*/  LDS R9, [R8] ;  /* 0x0000000008097984 */ /* 0x000e680000000800 */
[----:B------:R-:W2:Y:S01]  /*1fe0*/  LDS R11, [R8+0x8] ;  /* 0x00000800080b7984 */ /* 0x000ea20000000800 */
[----:B0----5:R-:W-:Y:S01]  /*1ff0*/  FADD R10, -R3, R10 ;  /* 0x0000000a030a7221 */ /* 0x021fe20000000100 */
[----:B-1----:R-:W-:-:S03]  /*2000*/  FADD R9, -R2, R9 ;  /* 0x0000000902097221 */ /* 0x002fc60000000100 */
[----:B------:R-:W-:Y:S01]  /*2010*/  FMUL R10, R10, R10 ;  /* 0x0000000a0a0a7220 */ /* 0x000fe20000400000 */
[----:B--2---:R-:W-:-:S03]  /*2020*/  FADD R11, -R4, R11 ;  /* 0x0000000b040b7221 */ /* 0x004fc60000000100 */
[----:B------:R-:W-:-:S04]  /*2030*/  FFMA R10, R9, R9, R10 ;  /* 0x00000009090a7223 */ /* 0x000fc8000000000a */
[----:B------:R-:W-:-:S05]  /*2040*/  FFMA R11, R11, R11, R10 ;  /* 0x0000000b0b0b7223 */ /* 0x000fca000000000a */
[----:B------:R-:W-:-:S04]  /*2050*/  FSETP.GEU.AND P0, PT, R11, R34, PT ;  /* 0x000000220b00720b */ /* 0x000fc80003f0e000 */
[----:B------:R-:W-:-:S04]  /*2060*/  ISETP.EQ.OR P0, PT, R13, RZ, !P0 ;  /* 0x000000ff0d00720c */ /* 0x000fc80004702670 */
[----:B------:R-:W-:-:S09]  /*2070*/  FSEL R34, R11, R34, P0 ;  /* 0x000000220b227208 */ /* 0x000fd20000000000 */
[----:B------:R-:W-:-:S07]  /*2080*/  @P0 IADD3 R31, PT, PT, R13, UR5, RZ ;  /* 0x000000050d1f0c10 */ /* 0x000fce000fffe0ff */
.L_x_10:
[----:B-----5:R-:W0:Y:S01]  /*2090*/  LDC.64 R2, c[0x0][0x3a0] ;  /* 0x0000e800ff027b82 */ /* 0x020e220000000a00 */
[----:B------:R-:W-:Y:S01]  /*20a0*/  UISETP.NE.AND UP0, UPT, UR5, URZ, UPT ;  /* 0x000000ff0500728c */ /* 0x000fe2000bf05270 */
[----:B------:R-:W-:Y:S01]  /*20b0*/  BSSY.RECONVERGENT B1, `(.L_x_14) ;  /* 0x000000a000017945 */ /* 0x000fe20003800200 */
[----:B0-----:R-:W-:-:S07]  /*20c0*/  IMAD.WIDE R8, R0, 0x4, R2 ;  /* 0x0000000400087825 */ /* 0x001fce00078e0202 */
[----:B------:R-:W-:Y:S05]  /*20d0*/  BRA.U !UP0, `(.L_x_15) ;  /* 0x00000001080c7547 */ /* 0x000fea000b800000 */
[----:B------:R-:W2:Y:S02]  /*20e0*/  LDG.E R3, desc[UR14][R8.64] ;  /* 0x0000000e08037981 */ /* 0x000ea4000c1e1900 */
[----:B--2---:R-:W-:-:S13]  /*20f0*/  FSETP.GT.AND P0, PT, R3, R34, PT ;  /* 0x000000220300720b */ /* 0x004fda0003f04000 */
[----:B------:R-:W-:Y:S05]  /*2100*/  @!P0 BRA `(.L_x_16) ;  /* 0x0000000000108947 */ /* 0x000fea0003800000 */
.L_x_15:
[----:B------:R-:W0:Y:S01]  /*2110*/  LDC.64 R2, c[0x0][0x3a8] ;  /* 0x0000ea00ff027b82 */ /* 0x000e220000000a00 */
[----:B------:R1:W-:Y:S01]  /*2120*/  STG.E desc[UR14][R8.64], R34 ;  /* 0x0000002208007986 */ /* 0x0003e2000c10190e */
[----:B0-----:R-:W-:-:S05]  /*2130*/  IMAD.WIDE R2, R0, 0x4, R2 ;  /* 0x0000000400027825 */ /* 0x001fca00078e0202 */
[----:B------:R1:W-:Y:S02]  /*2140*/  STG.E desc[UR14][R2.64], R31 ;  /* 0x0000001f02007986 */ /* 0x0003e4000c10190e */
.L_x_16:
[----:B------:R-:W-:Y:S05]  /*2150*/  BSYNC.RECONVERGENT B1 ;  /* 0x0000000000017941 */ /* 0x000fea0003800200 */
.L_x_14:
[----:B------:R-:W-:Y:S05]  /*2160*/  @!P5 BRA `(.L_x_17) ;  /* 0xffffffe000d0d947 */ /* 0x000fea000383ffff */
.L_x_5:
[----:B------:R-:W-:Y:S05]  /*2170*/  BSYNC.RECONVERGENT B0 ;  /* 0x0000000000007941 */ /* 0x000fea0003800200 */
.L_x_4:
[----:B------:R-:W0:Y:S01]  /*2180*/  LDCU UR8, c[0x0][0x390] ;  /* 0x00007200ff0877ac */ /* 0x000e220008000800 */
[----:B------:R-:W-:Y:S02]  /*2190*/  UIADD3 UR5, UPT, UPT, UR5, 0x200, URZ ;  /* 0x0000020005057890 */ /* 0x000fe4000fffe0ff */
[----:B------:R-:W-:Y:S02]  /*21a0*/  UIADD3 UR4, UPT, UPT, UR4, 0x1, URZ ;  /* 0x0000000104047890 */ /* 0x000fe4000fffe0ff */
[----:B0-----:R-:W-:Y:S01]  /*21b0*/  UISETP.GE.AND UP0, UPT, UR5, UR8, UPT ;  /* 0x000000080500728c */ /* 0x001fe2000bf06270 */
[----:B------:R-:W-:Y:S08]  /*21c0*/  BAR.SYNC.DEFER_BLOCKING 0x0 ;  /* 0x0000000000007b1d */ /* 0x000ff00000010000 */
[----:B------:R-:W-:Y:S05]  /*21d0*/  BRA.U !UP0, `(.L_x_18) ;  /* 0xffffffdd08cc7547 */ /* 0x000fea000b83ffff */
.L_x_0:
[----:B------:R-:W0:Y:S01]  /*21e0*/  LDCU UR4, c[0x0][0x370] ;  /* 0x00006e00ff0477ac */ /* 0x000e220008000800 */
[----:B------:R-:W2:Y:S01]  /*21f0*/  LDCU UR5, c[0x0][0x380] ;  /* 0x00007000ff0577ac */ /* 0x000ea20008000800 */
[----:B0-----:R-:W-:-:S04]  /*2200*/  UIADD3 UR6, UPT, UPT, UR4, UR6, URZ ;  /* 0x0000000604067290 */ /* 0x001fc8000fffe0ff */
[----:B--2---:R-:W-:-:S09]  /*2210*/  UISETP.GE.AND UP0, UPT, UR6, UR5, UPT ;  /* 0x000000050600728c */ /* 0x004fd2000bf06270 */
[----:B------:R-:W-:Y:S05]  /*2220*/  BRA.U !UP0, `(.L_x_19) ;  /* 0xffffffdd08a47547 */ /* 0x000fea000b83ffff */
[----:B------:R-:W-:Y:S05]  /*2230*/  EXIT ;  /* 0x000000000000794d */ /* 0x000fea0003800000 */
.L_x_20:
[----:B------:R-:W-:-:S00]  /*2240*/  BRA `(.L_x_20) ;  /* 0xfffffffc00fc7947 */ /* 0x000fc0000383ffff */
[----:B------:R-:W-:-:S00]  /*2250*/  NOP ;  /* 0x0000000000007918 */ /* 0x000fc00000000000 */
        /* <DEDUP_REMOVED lines=10> */
.L_x_21:


//--------------------- .nv.shared._Z16NmDistanceKerneliiPKfiS0_PfPi --------------------------
	.section	.nv.shared._Z16NmDistanceKerneliiPKfiS0_PfPi,"aw",@nobits
	.sectionflags	@""
	.align	4
.nv.shared._Z16NmDistanceKerneliiPKfiS0_PfPi:
	.zero		7168


//--------------------- .nv.shared.reserved.0     --------------------------
	.section	.nv.shared.reserved.0,"aw",@nobits
	.weak		__nv_reservedSMEM_offset_0_alias
	.size		__nv_reservedSMEM_offset_0_alias, 0, 64
	.other		__nv_reservedSMEM_offset_0_alias,@"STO_CUDA_RESERVED_SHARED STV_DEFAULT"
__nv_reservedSMEM_offset_0_alias:
	.zero		0
	.zero		64


//--------------------- .nv.constant0._Z16NmDistanceKerneliiPKfiS0_PfPi --------------------------
	.section	.nv.constant0._Z16NmDistanceKerneliiPKfiS0_PfPi,"a",@progbits
	.sectionflags	@""
	.align	4
.nv.constant0._Z16NmDistanceKerneliiPKfiS0_PfPi:
	.zero		944


//--------------------- SYMBOLS --------------------------

	.type		.nv.reservedSmem.offset0,@object
	.size		.nv.reservedSmem.offset0,0x4
	.type		.nv.reservedSmem.cap,@object
	.size		.nv.reservedSmem.cap,0x4
